//
// Generated by NVIDIA NVVM Compiler
//
// Compiler Build ID: CL-36424714
// Cuda compilation tools, release 13.0, V13.0.88
// Based on NVVM 20.0.0
//

.version 9.0
.target sm_100
.address_size 64

	// .globl	_Z4ceroP14Representacion
// _ZZ13fac_mod_parllP14RepresentacionyyE4mult_$_0 has been demoted
// _ZZ13fac_mod_parllP14RepresentacionyyE4mult_$_1 has been demoted

.visible .entry _Z4ceroP14Representacion(
	.param .u64 .ptr .align 1 _Z4ceroP14Representacion_param_0
)
{
	.reg .b32 	%r<2>;
	.reg .b64 	%rd<6>;

	ld.param.u64 	%rd1, [_Z4ceroP14Representacion_param_0];
	cvta.to.global.u64 	%rd2, %rd1;
	mov.u32 	%r1, %tid.x;
	mul.wide.u32 	%rd3, %r1, 16;
	add.s64 	%rd4, %rd2, %rd3;
	mov.b64 	%rd5, 1;
	st.global.u64 	[%rd4], %rd5;
	st.global.u64 	[%rd4+8], %rd5;
	ret;

}
	// .globl	_Z13fac_mod_parllP14Representacionyy
.visible .entry _Z13fac_mod_parllP14Representacionyy(
	.param .u64 .ptr .align 1 _Z13fac_mod_parllP14Representacionyy_param_0,
	.param .u64 _Z13fac_mod_parllP14Representacionyy_param_1,
	.param .u64 _Z13fac_mod_parllP14Representacionyy_param_2
)
{
	.reg .pred 	%p<21>;
	.reg .b32 	%r<68>;
	.reg .b64 	%rd<220>;
	// demoted variable
	.shared .align 8 .u64 _ZZ13fac_mod_parllP14RepresentacionyyE4mult_$_0;
	// demoted variable
	.shared .align 8 .u64 _ZZ13fac_mod_parllP14RepresentacionyyE4mult_$_1;
	ld.param.u64 	%rd114, [_Z13fac_mod_parllP14Representacionyy_param_0];
	ld.param.u64 	%rd115, [_Z13fac_mod_parllP14Representacionyy_param_1];
	ld.param.u64 	%rd117, [_Z13fac_mod_parllP14Representacionyy_param_2];
	mov.b64 	%rd191, 1;
	st.shared.u64 	[_ZZ13fac_mod_parllP14RepresentacionyyE4mult_$_0], %rd191;
	st.shared.u64 	[_ZZ13fac_mod_parllP14RepresentacionyyE4mult_$_1], %rd191;
	mov.u32 	%r1, %tid.x;
	add.s32 	%r2, %r1, 1;
	cvt.u64.u32 	%rd118, %r2;
	mad.lo.s64 	%rd119, %rd117, %rd118, 1;
	add.s64 	%rd120, %rd115, -1;
	min.u64 	%rd1, %rd119, %rd120;
	cvt.u64.u32 	%rd2, %r1;
	mul.lo.s64 	%rd3, %rd117, %rd2;
	add.s64 	%rd185, %rd3, 2;
	setp.gt.u64 	%p1, %rd185, %rd1;
	mov.u64 	%rd194, %rd191;
	@%p1 bra 	$L__BB1_51;
	add.s64 	%rd123, %rd3, 3;
	add.s64 	%rd124, %rd1, 1;
	max.u64 	%rd125, %rd123, %rd124;
	xor.b64  	%rd126, %rd125, 2;
	sub.s64 	%rd127, %rd126, %rd3;
	sub.s64 	%rd128, %rd125, %rd3;
	add.s64 	%rd5, %rd128, -3;
	and.b64  	%rd182, %rd127, 3;
	setp.eq.s64 	%p2, %rd182, 0;
	mov.b64 	%rd193, 1;
	mov.u64 	%rd194, %rd193;
	@%p2 bra 	$L__BB1_12;
$L__BB1_2:
	.pragma "nounroll";
	or.b64  	%rd129, %rd185, %rd115;
	and.b64  	%rd130, %rd129, -4294967296;
	setp.ne.s64 	%p3, %rd130, 0;
	@%p3 bra 	$L__BB1_4;
	cvt.u32.u64 	%r3, %rd115;
	cvt.u32.u64 	%r4, %rd185;
	div.u32 	%r5, %r4, %r3;
	mul.lo.s32 	%r6, %r5, %r3;
	sub.s32 	%r7, %r4, %r6;
	cvt.u64.u32 	%rd186, %r5;
	cvt.u64.u32 	%rd187, %r7;
	bra.uni 	$L__BB1_5;
$L__BB1_4:
	div.u64 	%rd186, %rd185, %rd115;
	mul.lo.s64 	%rd131, %rd186, %rd115;
	sub.s64 	%rd187, %rd185, %rd131;
$L__BB1_5:
	mul.lo.s64 	%rd17, %rd187, %rd193;
	or.b64  	%rd132, %rd17, %rd115;
	and.b64  	%rd133, %rd132, -4294967296;
	setp.ne.s64 	%p4, %rd133, 0;
	@%p4 bra 	$L__BB1_7;
	cvt.u32.u64 	%r8, %rd115;
	cvt.u32.u64 	%r9, %rd17;
	div.u32 	%r10, %r9, %r8;
	mul.lo.s32 	%r11, %r10, %r8;
	sub.s32 	%r12, %r9, %r11;
	cvt.u64.u32 	%rd188, %r10;
	cvt.u64.u32 	%rd191, %r12;
	bra.uni 	$L__BB1_8;
$L__BB1_7:
	div.u64 	%rd188, %rd17, %rd115;
	mul.lo.s64 	%rd134, %rd188, %rd115;
	sub.s64 	%rd191, %rd17, %rd134;
$L__BB1_8:
	mul.lo.s64 	%rd135, %rd186, %rd193;
	mad.lo.s64 	%rd136, %rd187, %rd194, %rd135;
	add.s64 	%rd24, %rd136, %rd188;
	or.b64  	%rd137, %rd24, %rd115;
	and.b64  	%rd138, %rd137, -4294967296;
	setp.ne.s64 	%p5, %rd138, 0;
	@%p5 bra 	$L__BB1_10;
	cvt.u32.u64 	%r13, %rd115;
	cvt.u32.u64 	%r14, %rd24;
	rem.u32 	%r15, %r14, %r13;
	cvt.u64.u32 	%rd194, %r15;
	bra.uni 	$L__BB1_11;
$L__BB1_10:
	rem.u64 	%rd194, %rd24, %rd115;
$L__BB1_11:
	add.s64 	%rd185, %rd185, 1;
	add.s64 	%rd182, %rd182, -1;
	setp.ne.s64 	%p6, %rd182, 0;
	mov.u64 	%rd193, %rd191;
	@%p6 bra 	$L__BB1_2;
$L__BB1_12:
	setp.lt.u64 	%p7, %rd5, 3;
	@%p7 bra 	$L__BB1_50;
$L__BB1_13:
	or.b64  	%rd139, %rd185, %rd115;
	and.b64  	%rd140, %rd139, -4294967296;
	setp.ne.s64 	%p8, %rd140, 0;
	@%p8 bra 	$L__BB1_15;
	cvt.u32.u64 	%r16, %rd115;
	cvt.u32.u64 	%r17, %rd185;
	div.u32 	%r18, %r17, %r16;
	mul.lo.s32 	%r19, %r18, %r16;
	sub.s32 	%r20, %r17, %r19;
	cvt.u64.u32 	%rd196, %r18;
	cvt.u64.u32 	%rd197, %r20;
	bra.uni 	$L__BB1_16;
$L__BB1_15:
	div.u64 	%rd196, %rd185, %rd115;
	mul.lo.s64 	%rd141, %rd196, %rd115;
	sub.s64 	%rd197, %rd185, %rd141;
$L__BB1_16:
	mul.lo.s64 	%rd44, %rd197, %rd193;
	or.b64  	%rd142, %rd44, %rd115;
	and.b64  	%rd143, %rd142, -4294967296;
	setp.ne.s64 	%p9, %rd143, 0;
	@%p9 bra 	$L__BB1_18;
	cvt.u32.u64 	%r21, %rd115;
	cvt.u32.u64 	%r22, %rd44;
	div.u32 	%r23, %r22, %r21;
	mul.lo.s32 	%r24, %r23, %r21;
	sub.s32 	%r25, %r22, %r24;
	cvt.u64.u32 	%rd198, %r23;
	cvt.u64.u32 	%rd199, %r25;
	bra.uni 	$L__BB1_19;
$L__BB1_18:
	div.u64 	%rd198, %rd44, %rd115;
	mul.lo.s64 	%rd144, %rd198, %rd115;
	sub.s64 	%rd199, %rd44, %rd144;
$L__BB1_19:
	mul.lo.s64 	%rd145, %rd196, %rd193;
	mad.lo.s64 	%rd146, %rd197, %rd194, %rd145;
	add.s64 	%rd51, %rd146, %rd198;
	or.b64  	%rd147, %rd51, %rd115;
	and.b64  	%rd148, %rd147, -4294967296;
	setp.ne.s64 	%p10, %rd148, 0;
	@%p10 bra 	$L__BB1_21;
	cvt.u32.u64 	%r26, %rd115;
	cvt.u32.u64 	%r27, %rd51;
	rem.u32 	%r28, %r27, %r26;
	cvt.u64.u32 	%rd200, %r28;
	bra.uni 	$L__BB1_22;
$L__BB1_21:
	rem.u64 	%rd200, %rd51, %rd115;
$L__BB1_22:
	add.s64 	%rd55, %rd185, 1;
	or.b64  	%rd149, %rd55, %rd115;
	and.b64  	%rd150, %rd149, -4294967296;
	setp.ne.s64 	%p11, %rd150, 0;
	@%p11 bra 	$L__BB1_24;
	cvt.u32.u64 	%r29, %rd115;
	cvt.u32.u64 	%r30, %rd55;
	div.u32 	%r31, %r30, %r29;
	mul.lo.s32 	%r32, %r31, %r29;
	sub.s32 	%r33, %r30, %r32;
	cvt.u64.u32 	%rd201, %r31;
	cvt.u64.u32 	%rd202, %r33;
	bra.uni 	$L__BB1_25;
$L__BB1_24:
	div.u64 	%rd201, %rd55, %rd115;
	mul.lo.s64 	%rd151, %rd201, %rd115;
	sub.s64 	%rd202, %rd55, %rd151;
$L__BB1_25:
	mul.lo.s64 	%rd62, %rd202, %rd199;
	or.b64  	%rd152, %rd62, %rd115;
	and.b64  	%rd153, %rd152, -4294967296;
	setp.ne.s64 	%p12, %rd153, 0;
	@%p12 bra 	$L__BB1_27;
	cvt.u32.u64 	%r34, %rd115;
	cvt.u32.u64 	%r35, %rd62;
	div.u32 	%r36, %r35, %r34;
	mul.lo.s32 	%r37, %r36, %r34;
	sub.s32 	%r38, %r35, %r37;
	cvt.u64.u32 	%rd203, %r36;
	cvt.u64.u32 	%rd204, %r38;
	bra.uni 	$L__BB1_28;
$L__BB1_27:
	div.u64 	%rd203, %rd62, %rd115;
	mul.lo.s64 	%rd154, %rd203, %rd115;
	sub.s64 	%rd204, %rd62, %rd154;
$L__BB1_28:
	mul.lo.s64 	%rd155, %rd201, %rd199;
	mad.lo.s64 	%rd156, %rd202, %rd200, %rd155;
	add.s64 	%rd69, %rd156, %rd203;
	or.b64  	%rd157, %rd69, %rd115;
	and.b64  	%rd158, %rd157, -4294967296;
	setp.ne.s64 	%p13, %rd158, 0;
	@%p13 bra 	$L__BB1_30;
	cvt.u32.u64 	%r39, %rd115;
	cvt.u32.u64 	%r40, %rd69;
	rem.u32 	%r41, %r40, %r39;
	cvt.u64.u32 	%rd205, %r41;
	bra.uni 	$L__BB1_31;
$L__BB1_30:
	rem.u64 	%rd205, %rd69, %rd115;
$L__BB1_31:
	add.s64 	%rd73, %rd185, 2;
	or.b64  	%rd159, %rd73, %rd115;
	and.b64  	%rd160, %rd159, -4294967296;
	setp.ne.s64 	%p14, %rd160, 0;
	@%p14 bra 	$L__BB1_33;
	cvt.u32.u64 	%r42, %rd115;
	cvt.u32.u64 	%r43, %rd73;
	div.u32 	%r44, %r43, %r42;
	mul.lo.s32 	%r45, %r44, %r42;
	sub.s32 	%r46, %r43, %r45;
	cvt.u64.u32 	%rd206, %r44;
	cvt.u64.u32 	%rd207, %r46;
	bra.uni 	$L__BB1_34;
$L__BB1_33:
	div.u64 	%rd206, %rd73, %rd115;
	mul.lo.s64 	%rd161, %rd206, %rd115;
	sub.s64 	%rd207, %rd73, %rd161;
$L__BB1_34:
	mul.lo.s64 	%rd80, %rd207, %rd204;
	or.b64  	%rd162, %rd80, %rd115;
	and.b64  	%rd163, %rd162, -4294967296;
	setp.ne.s64 	%p15, %rd163, 0;
	@%p15 bra 	$L__BB1_36;
	cvt.u32.u64 	%r47, %rd115;
	cvt.u32.u64 	%r48, %rd80;
	div.u32 	%r49, %r48, %r47;
	mul.lo.s32 	%r50, %r49, %r47;
	sub.s32 	%r51, %r48, %r50;
	cvt.u64.u32 	%rd208, %r49;
	cvt.u64.u32 	%rd209, %r51;
	bra.uni 	$L__BB1_37;
$L__BB1_36:
	div.u64 	%rd208, %rd80, %rd115;
	mul.lo.s64 	%rd164, %rd208, %rd115;
	sub.s64 	%rd209, %rd80, %rd164;
$L__BB1_37:
	mul.lo.s64 	%rd165, %rd206, %rd204;
	mad.lo.s64 	%rd166, %rd207, %rd205, %rd165;
	add.s64 	%rd87, %rd166, %rd208;
	or.b64  	%rd167, %rd87, %rd115;
	and.b64  	%rd168, %rd167, -4294967296;
	setp.ne.s64 	%p16, %rd168, 0;
	@%p16 bra 	$L__BB1_39;
	cvt.u32.u64 	%r52, %rd115;
	cvt.u32.u64 	%r53, %rd87;
	rem.u32 	%r54, %r53, %r52;
	cvt.u64.u32 	%rd210, %r54;
	bra.uni 	$L__BB1_40;
$L__BB1_39:
	rem.u64 	%rd210, %rd87, %rd115;
$L__BB1_40:
	add.s64 	%rd91, %rd185, 3;
	or.b64  	%rd169, %rd91, %rd115;
	and.b64  	%rd170, %rd169, -4294967296;
	setp.ne.s64 	%p17, %rd170, 0;
	@%p17 bra 	$L__BB1_42;
	cvt.u32.u64 	%r55, %rd115;
	cvt.u32.u64 	%r56, %rd91;
	div.u32 	%r57, %r56, %r55;
	mul.lo.s32 	%r58, %r57, %r55;
	sub.s32 	%r59, %r56, %r58;
	cvt.u64.u32 	%rd211, %r57;
	cvt.u64.u32 	%rd212, %r59;
	bra.uni 	$L__BB1_43;
$L__BB1_42:
	div.u64 	%rd211, %rd91, %rd115;
	mul.lo.s64 	%rd171, %rd211, %rd115;
	sub.s64 	%rd212, %rd91, %rd171;
$L__BB1_43:
	mul.lo.s64 	%rd98, %rd212, %rd209;
	or.b64  	%rd172, %rd98, %rd115;
	and.b64  	%rd173, %rd172, -4294967296;
	setp.ne.s64 	%p18, %rd173, 0;
	@%p18 bra 	$L__BB1_45;
	cvt.u32.u64 	%r60, %rd115;
	cvt.u32.u64 	%r61, %rd98;
	div.u32 	%r62, %r61, %r60;
	mul.lo.s32 	%r63, %r62, %r60;
	sub.s32 	%r64, %r61, %r63;
	cvt.u64.u32 	%rd213, %r62;
	cvt.u64.u32 	%rd193, %r64;
	bra.uni 	$L__BB1_46;
$L__BB1_45:
	div.u64 	%rd213, %rd98, %rd115;
	mul.lo.s64 	%rd174, %rd213, %rd115;
	sub.s64 	%rd193, %rd98, %rd174;
$L__BB1_46:
	mul.lo.s64 	%rd175, %rd211, %rd209;
	mad.lo.s64 	%rd176, %rd212, %rd210, %rd175;
	add.s64 	%rd105, %rd176, %rd213;
	or.b64  	%rd177, %rd105, %rd115;
	and.b64  	%rd178, %rd177, -4294967296;
	setp.ne.s64 	%p19, %rd178, 0;
	@%p19 bra 	$L__BB1_48;
	cvt.u32.u64 	%r65, %rd115;
	cvt.u32.u64 	%r66, %rd105;
	rem.u32 	%r67, %r66, %r65;
	cvt.u64.u32 	%rd194, %r67;
	bra.uni 	$L__BB1_49;
$L__BB1_48:
	rem.u64 	%rd194, %rd105, %rd115;
$L__BB1_49:
	add.s64 	%rd185, %rd185, 4;
	setp.le.u64 	%p20, %rd185, %rd1;
	mov.u64 	%rd191, %rd193;
	@%p20 bra 	$L__BB1_13;
$L__BB1_50:
	st.shared.u64 	[_ZZ13fac_mod_parllP14RepresentacionyyE4mult_$_0], %rd194;
	st.shared.u64 	[_ZZ13fac_mod_parllP14RepresentacionyyE4mult_$_1], %rd191;
$L__BB1_51:
	cvta.to.global.u64 	%rd179, %rd114;
	shl.b64 	%rd180, %rd2, 4;
	add.s64 	%rd181, %rd179, %rd180;
	st.global.u64 	[%rd181], %rd194;
	st.global.u64 	[%rd181+8], %rd191;
	ret;

}


// ===== COMPILED SASS (sm_100) =====

	.target	sm_100

	.elftype	@"ET_EXEC"


//--------------------- .note.nv.tkinfo           --------------------------
	.section	.note.nv.tkinfo,"",@"SHT_NOTE"
	.sectionflags	@"SHF_NOTE_NV_TKINFO"
	.tkinfo
        /*0018*/ 	.word	0x00000002
        /*0030*/ 	.string	""
        /*0030*/ 	.string	"ptxas"
        /*0030*/ 	.string	"Cuda compilation tools, release 13.0, V13.0.88"
        /*0030*/ 	.string	"Build cuda_13.0.r13.0/compiler.36424714_0"
        /*0030*/ 	.string	"-arch sm_100 -m 64 "



//--------------------- .note.nv.cuinfo           --------------------------
	.section	.note.nv.cuinfo,"",@"SHT_NOTE"
	.sectionflags	@"SHF_NOTE_NV_CUINFO"
        /*0018*/ 	.short	0x0002
        /*001a*/ 	.short	0x0064
        /*001c*/ 	.short	0x0082
	.zero		2


//--------------------- .nv.info                  --------------------------
	.section	.nv.info,"",@"SHT_CUDA_INFO"
	.align	4


	//----- nvinfo : EIATTR_REGCOUNT
	.align		4
        /*0000*/ 	.byte	0x04, 0x2f
        /*0002*/ 	.short	(.L_1 - .L_0)
	.align		4
.L_0:
        /*0004*/ 	.word	index@(_Z4ceroP14Representacion)
        /*0008*/ 	.word	0x0000000a


	//----- nvinfo : EIATTR_FRAME_SIZE
	.align		4
.L_1:
        /*000c*/ 	.byte	0x04, 0x11
        /*000e*/ 	.short	(.L_3 - .L_2)
	.align		4
.L_2:
        /*0010*/ 	.word	index@(_Z4ceroP14Representacion)
        /*0014*/ 	.word	0x00000000


	//----- nvinfo : EIATTR_REGCOUNT
	.align		4
.L_3:
        /*0018*/ 	.byte	0x04, 0x2f
        /*001a*/ 	.short	(.L_5 - .L_4)
	.align		4
.L_4:
        /*001c*/ 	.word	index@(_Z13fac_mod_parllP14Representacionyy)
        /*0020*/ 	.word	0x00000026


	//----- nvinfo : EIATTR_FRAME_SIZE
	.align		4
.L_5:
        /*0024*/ 	.byte	0x04, 0x11
        /*0026*/ 	.short	(.L_7 - .L_6)
	.align		4
.L_6:
        /*0028*/ 	.word	index@($__internal_1_$__cuda_sm20_rem_u64)
        /*002c*/ 	.word	0x00000000


	//----- nvinfo : EIATTR_FRAME_SIZE
	.align		4
.L_7:
        /*0030*/ 	.byte	0x04, 0x11
        /*0032*/ 	.short	(.L_9 - .L_8)
	.align		4
.L_8:
        /*0034*/ 	.word	index@($__internal_0_$__cuda_sm20_div_u64)
        /*0038*/ 	.word	0x00000000


	//----- nvinfo : EIATTR_FRAME_SIZE
	.align		4
.L_9:
        /*003c*/ 	.byte	0x04, 0x11
        /*003e*/ 	.short	(.L_11 - .L_10)
	.align		4
.L_10:
        /*0040*/ 	.word	index@(_Z13fac_mod_parllP14Representacionyy)
        /*0044*/ 	.word	0x00000000


	//----- nvinfo : EIATTR_MIN_STACK_SIZE
	.align		4
.L_11:
        /*0048*/ 	.byte	0x04, 0x12
        /*004a*/ 	.short	(.L_13 - .L_12)
	.align		4
.L_12:
        /*004c*/ 	.word	index@(_Z13fac_mod_parllP14Representacionyy)
        /*0050*/ 	.word	0x00000000


	//----- nvinfo : EIATTR_MIN_STACK_SIZE
	.align		4
.L_13:
        /*0054*/ 	.byte	0x04, 0x12
        /*0056*/ 	.short	(.L_15 - .L_14)
	.align		4
.L_14:
        /*0058*/ 	.word	index@(_Z4ceroP14Representacion)
        /*005c*/ 	.word	0x00000000
.L_15:


//--------------------- .nv.compat                --------------------------
	.section	.nv.compat,"",@"SHT_CUDA_COMPAT_INFO"
	.align	4
        /*0000*/ 	.byte	0x02, 0x09, 0x00, 0x00, 0x02, 0x02, 0x01, 0x00, 0x02, 0x05, 0x05, 0x00, 0x03, 0x07, 0x01, 0x01
        /*0010*/ 	.byte	0x02, 0x03, 0x00, 0x00, 0x02, 0x06, 0x01, 0x00, 0x04, 0x0b, 0x08, 0x00, 0x09, 0x00, 0x00, 0x00
        /*0020*/ 	.byte	0x00, 0x00, 0x00, 0x00


//--------------------- .nv.info._Z13fac_mod_parllP14Representacionyy --------------------------
	.section	.nv.info._Z13fac_mod_parllP14Representacionyy,"",@"SHT_CUDA_INFO"
	.sectionflags	@""
	.align	4


	//----- nvinfo : EIATTR_CUDA_API_VERSION
	.align		4
        /*0000*/ 	.byte	0x04, 0x37
        /*0002*/ 	.short	(.L_17 - .L_16)
.L_16:
        /*0004*/ 	.word	0x00000082


	//----- nvinfo : EIATTR_KPARAM_INFO
	.align		4
.L_17:
        /*0008*/ 	.byte	0x04, 0x17
        /*000a*/ 	.short	(.L_19 - .L_18)
.L_18:
        /*000c*/ 	.word	0x00000000
        /*0010*/ 	.short	0x0002
        /*0012*/ 	.short	0x0010
        /*0014*/ 	.byte	0x00, 0xf0, 0x21, 0x00


	//----- nvinfo : EIATTR_KPARAM_INFO
	.align		4
.L_19:
        /*0018*/ 	.byte	0x04, 0x17
        /*001a*/ 	.short	(.L_21 - .L_20)
.L_20:
        /*001c*/ 	.word	0x00000000
        /*0020*/ 	.short	0x0001
        /*0022*/ 	.short	0x0008
        /*0024*/ 	.byte	0x00, 0xf0, 0x21, 0x00


	//----- nvinfo : EIATTR_KPARAM_INFO
	.align		4
.L_21:
        /*0028*/ 	.byte	0x04, 0x17
        /*002a*/ 	.short	(.L_23 - .L_22)
.L_22:
        /*002c*/ 	.word	0x00000000
        /*0030*/ 	.short	0x0000
        /*0032*/ 	.short	0x0000
        /*0034*/ 	.byte	0x00, 0xf5, 0x21, 0x00


	//----- nvinfo : EIATTR_SPARSE_MMA_MASK
	.align		4
.L_23:
        /*0038*/ 	.byte	0x03, 0x50
        /*003a*/ 	.short	0x0000


	//----- nvinfo : EIATTR_MAXREG_COUNT
	.align		4
        /*003c*/ 	.byte	0x03, 0x1b
        /*003e*/ 	.short	0x00ff


	//----- nvinfo : EIATTR_MERCURY_ISA_VERSION
	.align		4
        /*0040*/ 	.byte	0x03, 0x5f
        /*0042*/ 	.short	0x0101


	//----- nvinfo : EIATTR_VRC_CTA_INIT_COUNT
	.align		4
        /*0044*/ 	.byte	0x02, 0x4a
	.zero		1
	.zero		1


	//----- nvinfo : EIATTR_EXIT_INSTR_OFFSETS
	.align		4
        /*0048*/ 	.byte	0x04, 0x1c
        /*004a*/ 	.short	(.L_25 - .L_24)


	//   ....[0]....
.L_24:
        /*004c*/ 	.word	0x00002ef0


	//----- nvinfo : EIATTR_CRS_STACK_SIZE
	.align		4
.L_25:
        /*0050*/ 	.byte	0x04, 0x1e
        /*0052*/ 	.short	(.L_27 - .L_26)
.L_26:
        /*0054*/ 	.word	0x00000000


	//----- nvinfo : EIATTR_CBANK_PARAM_SIZE
	.align		4
.L_27:
        /*0058*/ 	.byte	0x03, 0x19
        /*005a*/ 	.short	0x0018


	//----- nvinfo : EIATTR_PARAM_CBANK
	.align		4
        /*005c*/ 	.byte	0x04, 0x0a
        /*005e*/ 	.short	(.L_29 - .L_28)
	.align		4
.L_28:
        /*0060*/ 	.word	index@(.nv.constant0._Z13fac_mod_parllP14Representacionyy)
        /*0064*/ 	.short	0x0380
        /*0066*/ 	.short	0x0018


	//----- nvinfo : EIATTR_SW_WAR
	.align		4
.L_29:
        /*0068*/ 	.byte	0x04, 0x36
        /*006a*/ 	.short	(.L_31 - .L_30)
.L_30:
        /*006c*/ 	.word	0x00000008
.L_31:


//--------------------- .nv.info._Z4ceroP14Representacion --------------------------
	.section	.nv.info._Z4ceroP14Representacion,"",@"SHT_CUDA_INFO"
	.sectionflags	@""
	.align	4


	//----- nvinfo : EIATTR_CUDA_API_VERSION
	.align		4
        /*0000*/ 	.byte	0x04, 0x37
        /*0002*/ 	.short	(.L_33 - .L_32)
.L_32:
        /*0004*/ 	.word	0x00000082


	//----- nvinfo : EIATTR_KPARAM_INFO
	.align		4
.L_33:
        /*0008*/ 	.byte	0x04, 0x17
        /*000a*/ 	.short	(.L_35 - .L_34)
.L_34:
        /*000c*/ 	.word	0x00000000
        /*0010*/ 	.short	0x0000
        /*0012*/ 	.short	0x0000
        /*0014*/ 	.byte	0x00, 0xf5, 0x21, 0x00


	//----- nvinfo : EIATTR_SPARSE_MMA_MASK
	.align		4
.L_35:
        /*0018*/ 	.byte	0x03, 0x50
        /*001a*/ 	.short	0x0000


	//----- nvinfo : EIATTR_MAXREG_COUNT
	.align		4
        /*001c*/ 	.byte	0x03, 0x1b
        /*001e*/ 	.short	0x00ff


	//----- nvinfo : EIATTR_MERCURY_ISA_VERSION
	.align		4
        /*0020*/ 	.byte	0x03, 0x5f
        /*0022*/ 	.short	0x0101


	//----- nvinfo : EIATTR_VRC_CTA_INIT_COUNT
	.align		4
        /*0024*/ 	.byte	0x02, 0x4a
	.zero		1
	.zero		1


	//----- nvinfo : EIATTR_EXIT_INSTR_OFFSETS
	.align		4
        /*0028*/ 	.byte	0x04, 0x1c
        /*002a*/ 	.short	(.L_37 - .L_36)


	//   ....[0]....
.L_36:
        /*002c*/ 	.word	0x00000090


	//----- nvinfo : EIATTR_CBANK_PARAM_SIZE
	.align		4
.L_37:
        /*0030*/ 	.byte	0x03, 0x19
        /*0032*/ 	.short	0x0008


	//----- nvinfo : EIATTR_PARAM_CBANK
	.align		4
        /*0034*/ 	.byte	0x04, 0x0a
        /*0036*/ 	.short	(.L_39 - .L_38)
	.align		4
.L_38:
        /*0038*/ 	.word	index@(.nv.constant0._Z4ceroP14Representacion)
        /*003c*/ 	.short	0x0380
        /*003e*/ 	.short	0x0008


	//----- nvinfo : EIATTR_SW_WAR
	.align		4
.L_39:
        /*0040*/ 	.byte	0x04, 0x36
        /*0042*/ 	.short	(.L_41 - .L_40)
.L_40:
        /*0044*/ 	.word	0x00000008
.L_41:


//--------------------- .nv.callgraph             --------------------------
	.section	.nv.callgraph,"",@"SHT_CUDA_CALLGRAPH"
	.align	4
	.sectionentsize	8
	.align		4
        /*0000*/ 	.word	0x00000000
	.align		4
        /*0004*/ 	.word	0xffffffff
	.align		4
        /*0008*/ 	.word	0x00000000
	.align		4
        /*000c*/ 	.word	0xfffffffe
	.align		4
        /*0010*/ 	.word	0x00000000
	.align		4
        /*0014*/ 	.word	0xfffffffd
	.align		4
        /*0018*/ 	.word	0x00000000
	.align		4
        /*001c*/ 	.word	0xfffffffc


//--------------------- .text._Z13fac_mod_parllP14Representacionyy --------------------------
	.section	.text._Z13fac_mod_parllP14Representacionyy,"ax",@progbits
	.align	128
        .global         _Z13fac_mod_parllP14Representacionyy
        .type           _Z13fac_mod_parllP14Representacionyy,@function
        .size           _Z13fac_mod_parllP14Representacionyy,(.L_x_57 - _Z13fac_mod_parllP14Representacionyy)
        .other          _Z13fac_mod_parllP14Representacionyy,@"STO_CUDA_ENTRY STV_DEFAULT"
_Z13fac_mod_parllP14Representacionyy:
.text._Z13fac_mod_parllP14Representacionyy:
[----:B------:R-:W-:Y:S01]  /*0000*/  LDC R1, c[0x0][0x37c] ;  /* 0x0000df00ff017b82 */ /* 0x000fe20000000800 */
[----:B------:R-:W0:Y:S01]  /*0010*/  S2R R0, SR_TID.X ;  /* 0x0000000000007919 */ /* 0x000e220000002100 */
[----:B------:R-:W1:Y:S01]  /*0020*/  LDCU.64 UR6, c[0x0][0x388] ;  /* 0x00007100ff0677ac */ /* 0x000e620008000a00 */
[----:B------:R-:W-:-:S05]  /*0030*/  IMAD.MOV.U32 R4, RZ, RZ, 0x1 ;  /* 0x00000001ff047424 */ /* 0x000fca00078e00ff */
[----:B------:R-:W2:Y:S01]  /*0040*/  S2UR UR5, SR_CgaCtaId ;  /* 0x00000000000579c3 */ /* 0x000ea20000008800 */
[----:B------:R-:W-:Y:S01]  /*0050*/  IMAD.MOV.U32 R5, RZ, RZ, 0x0 ;  /* 0x00000000ff057424 */ /* 0x000fe200078e00ff */
[----:B------:R-:W3:Y:S01]  /*0060*/  LDCU.64 UR10, c[0x0][0x390] ;  /* 0x00007200ff0a77ac */ /* 0x000ee20008000a00 */
[----:B------:R-:W-:Y:S01]  /*0070*/  MOV R13, 0x0 ;  /* 0x00000000000d7802 */ /* 0x000fe20000000f00 */
[----:B------:R-:W-:Y:S02]  /*0080*/  IMAD.MOV.U32 R12, RZ, RZ, 0x2 ;  /* 0x00000002ff0c7424 */ /* 0x000fe400078e00ff */
[----:B------:R-:W-:Y:S01]  /*0090*/  HFMA2 R7, -RZ, RZ, 0, 0 ;  /* 0x00000000ff077431 */ /* 0x000fe200000001ff */
[----:B------:R-:W-:Y:S01]  /*00a0*/  UMOV UR4, 0x400 ;  /* 0x0000040000047882 */ /* 0x000fe20000000000 */
[----:B------:R-:W-:Y:S01]  /*00b0*/  IMAD.MOV.U32 R6, RZ, RZ, 0x1 ;  /* 0x00000001ff067424 */ /* 0x000fe200078e00ff */
[----:B------:R-:W4:Y:S01]  /*00c0*/  LDCU.64 UR8, c[0x0][0x358] ;  /* 0x00006b00ff0877ac */ /* 0x000f220008000a00 */
[----:B------:R-:W-:Y:S01]  /*00d0*/  BSSY.RECONVERGENT B0, `(.L_x_0) ;  /* 0x00002dc000007945 */ /* 0x000fe20003800200 */
[----:B------:R-:W-:-:S02]  /*00e0*/  HFMA2 R10, -RZ, RZ, 0, 5.9604644775390625e-08 ;  /* 0x00000001ff0a7431 */ /* 0x000fc400000001ff */
[----:B------:R-:W-:Y:S01]  /*00f0*/  IMAD.MOV.U32 R11, RZ, RZ, 0x0 ;  /* 0x00000000ff0b7424 */ /* 0x000fe200078e00ff */
[----:B------:R-:W5:Y:S01]  /*0100*/  LDCU UR12, c[0x0][0x38c] ;  /* 0x00007180ff0c77ac */ /* 0x000f620008000800 */
[----:B------:R-:W-:Y:S01]  /*0110*/  MOV R8, 0x1 ;  /* 0x0000000100087802 */ /* 0x000fe20000000f00 */
[----:B-1----:R-:W-:Y:S01]  /*0120*/  UIADD3 UR6, UP0, UPT, UR6, -0x1, URZ ;  /* 0xffffffff06067890 */ /* 0x002fe2000ff1e0ff */
[----:B------:R-:W1:Y:S03]  /*0130*/  LDCU UR16, c[0x0][0x38c] ;  /* 0x00007180ff1077ac */ /* 0x000e660008000800 */
[----:B------:R-:W-:Y:S02]  /*0140*/  UIADD3.X UR7, UPT, UPT, UR7, -0x1, URZ, UP0, !UPT ;  /* 0xffffffff07077890 */ /* 0x000fe400087fe4ff */
[----:B--2---:R-:W-:Y:S01]  /*0150*/  ULEA UR4, UR5, UR4, 0x18 ;  /* 0x0000000405047291 */ /* 0x004fe2000f8ec0ff */
[----:B------:R-:W2:Y:S01]  /*0160*/  LDCU UR13, c[0x0][0x388] ;  /* 0x00007100ff0d77ac */ /* 0x000ea20008000800 */
[C---:B0-----:R-:W-:Y:S01]  /*0170*/  IADD3 R9, PT, PT, R0.reuse, 0x1, RZ ;  /* 0x0000000100097810 */ /* 0x041fe20007ffe0ff */
[----:B---3--:R-:W-:Y:S01]  /*0180*/  IMAD.WIDE.U32 R12, R0, UR10, R12 ;  /* 0x0000000a000c7c25 */ /* 0x008fe2000f8e000c */
[----:B------:R-:W0:Y:S05]  /*0190*/  LDCU UR17, c[0x0][0x388] ;  /* 0x00007100ff1177ac */ /* 0x000e2a0008000800 */
[----:B------:R3:W-:Y:S01]  /*01a0*/  STS.128 [UR4], R4 ;  /* 0x00000004ff007988 */ /* 0x0007e20008000c04 */
[C---:B------:R-:W-:Y:S01]  /*01b0*/  IMAD.WIDE.U32 R2, R9.reuse, UR10, R4 ;  /* 0x0000000a09027c25 */ /* 0x040fe2000f8e0004 */
[----:B------:R-:W0:Y:S03]  /*01c0*/  LDCU.64 UR18, c[0x0][0x388] ;  /* 0x00007100ff1277ac */ /* 0x000e260008000a00 */
[----:B------:R-:W-:Y:S01]  /*01d0*/  IMAD R3, R9, UR11, R3 ;  /* 0x0000000b09037c24 */ /* 0x000fe2000f8e0203 */
[----:B------:R-:W-:Y:S01]  /*01e0*/  ISETP.LT.U32.AND P0, PT, R2, UR6, PT ;  /* 0x0000000602007c0c */ /* 0x000fe2000bf01070 */
[----:B------:R-:W-:Y:S01]  /*01f0*/  IMAD R15, R0, UR11, RZ ;  /* 0x0000000b000f7c24 */ /* 0x000fe2000f8e02ff */
[----:B------:R-:W0:Y:S01]  /*0200*/  LDCU.64 UR14, c[0x0][0x388] ;  /* 0x00007100ff0e77ac */ /* 0x000e220008000a00 */
[----:B------:R-:W-:Y:S01]  /*0210*/  IMAD.MOV.U32 R9, RZ, RZ, 0x0 ;  /* 0x00000000ff097424 */ /* 0x000fe200078e00ff */
[----:B------:R-:W-:Y:S01]  /*0220*/  ISETP.LT.U32.AND.EX P0, PT, R3, UR7, PT, P0 ;  /* 0x0000000703007c0c */ /* 0x000fe2000bf01100 */
[----:B------:R-:W-:-:S03]  /*0230*/  IMAD.IADD R14, R13, 0x1, R15 ;  /* 0x000000010d0e7824 */ /* 0x000fc600078e020f */
[----:B------:R-:W-:Y:S02]  /*0240*/  SEL R2, R2, UR6, P0 ;  /* 0x0000000602027c07 */ /* 0x000fe40008000000 */
[----:B------:R-:W-:Y:S02]  /*0250*/  SEL R3, R3, UR7, P0 ;  /* 0x0000000703037c07 */ /* 0x000fe40008000000 */
[----:B------:R-:W-:-:S04]  /*0260*/  ISETP.GT.U32.AND P0, PT, R12, R2, PT ;  /* 0x000000020c00720c */ /* 0x000fc80003f04070 */
[----:B------:R-:W-:-:S13]  /*0270*/  ISETP.GT.U32.AND.EX P0, PT, R14, R3, PT, P0 ;  /* 0x000000030e00720c */ /* 0x000fda0003f04100 */
[----:B012345:R-:W-:Y:S05]  /*0280*/  @P0 BRA `(.L_x_1) ;  /* 0x0000002c00000947 */ /* 0x03ffea0003800000 */
[----:B------:R-:W-:Y:S01]  /*0290*/  MOV R8, 0x3 ;  /* 0x0000000300087802 */ /* 0x000fe20000000f00 */
[----:B------:R-:W-:Y:S01]  /*02a0*/  IMAD.MOV.U32 R9, RZ, RZ, 0x0 ;  /* 0x00000000ff097424 */ /* 0x000fe200078e00ff */
[----:B------:R-:W-:Y:S01]  /*02b0*/  IADD3 R5, P0, PT, R2, 0x1, RZ ;  /* 0x0000000102057810 */ /* 0x000fe20007f1e0ff */
[----:B------:R-:W-:Y:S02]  /*02c0*/  BSSY.RECONVERGENT B1, `(.L_x_2) ;  /* 0x00000a9000017945 */ /* 0x000fe40003800200 */
[----:B------:R-:W-:Y:S01]  /*02d0*/  IMAD.WIDE.U32 R8, R0, UR10, R8 ;  /* 0x0000000a00087c25 */ /* 0x000fe2000f8e0008 */
[----:B------:R-:W-:-:S03]  /*02e0*/  IADD3.X R6, PT, PT, RZ, R3, RZ, P0, !PT ;  /* 0x00000003ff067210 */ /* 0x000fc600007fe4ff */
[----:B------:R-:W-:Y:S01]  /*02f0*/  IMAD.IADD R7, R15, 0x1, R9 ;  /* 0x000000010f077824 */ /* 0x000fe200078e0209 */
[----:B------:R-:W-:Y:S02]  /*0300*/  ISETP.GT.U32.AND P0, PT, R8, R5, PT ;  /* 0x000000050800720c */ /* 0x000fe40003f04070 */
[----:B------:R-:W-:Y:S02]  /*0310*/  IADD3 R15, P1, PT, RZ, -R0, RZ ;  /* 0x80000000ff0f7210 */ /* 0x000fe40007f3e0ff */
[----:B------:R-:W-:-:S03]  /*0320*/  ISETP.GT.U32.AND.EX P0, PT, R7, R6, PT, P0 ;  /* 0x000000060700720c */ /* 0x000fc60003f04100 */
[----:B------:R-:W-:Y:S01]  /*0330*/  IMAD.X R13, RZ, RZ, -0x1, P1 ;  /* 0xffffffffff0d7424 */ /* 0x000fe200008e06ff */
[----:B------:R-:W-:Y:S02]  /*0340*/  SEL R8, R8, R5, P0 ;  /* 0x0000000508087207 */ /* 0x000fe40000000000 */
[----:B------:R-:W-:Y:S01]  /*0350*/  IADD3 R5, PT, PT, -R0, RZ, RZ ;  /* 0x000000ff00057210 */ /* 0x000fe20007ffe1ff */
[----:B------:R-:W-:Y:S01]  /*0360*/  IMAD R13, R13, UR10, RZ ;  /* 0x0000000a0d0d7c24 */ /* 0x000fe2000f8e02ff */
[----:B------:R-:W-:Y:S02]  /*0370*/  LOP3.LUT R4, R8, 0x2, RZ, 0x3c, !PT ;  /* 0x0000000208047812 */ /* 0x000fe400078e3cff */
[----:B------:R-:W-:Y:S01]  /*0380*/  SEL R9, R7, R6, P0 ;  /* 0x0000000607097207 */ /* 0x000fe20000000000 */
[----:B------:R-:W-:Y:S01]  /*0390*/  IMAD R13, R15, UR11, R13 ;  /* 0x0000000b0f0d7c24 */ /* 0x000fe2000f8e020d */
[----:B------:R-:W0:Y:S01]  /*03a0*/  LDC R6, c[0x0][0x388] ;  /* 0x0000e200ff067b82 */ /* 0x000e220000000800 */
[----:B------:R-:W-:-:S02]  /*03b0*/  IMAD R18, R5, UR10, R4 ;  /* 0x0000000a05127c24 */ /* 0x000fc4000f8e0204 */
[----:B------:R-:W-:Y:S01]  /*03c0*/  IMAD.WIDE.U32 R8, R15, UR10, R8 ;  /* 0x0000000a0f087c25 */ /* 0x000fe2000f8e0008 */
[----:B------:R-:W-:Y:S02]  /*03d0*/  MOV R15, RZ ;  /* 0x000000ff000f7202 */ /* 0x000fe40000000f00 */
[----:B------:R-:W-:Y:S02]  /*03e0*/  LOP3.LUT R18, R18, 0x3, RZ, 0xc0, !PT ;  /* 0x0000000312127812 */ /* 0x000fe400078ec0ff */
[----:B------:R-:W1:Y:S01]  /*03f0*/  LDC R4, c[0x0][0x388] ;  /* 0x0000e200ff047b82 */ /* 0x000e620000000800 */
[----:B------:R-:W-:Y:S01]  /*0400*/  IADD3 R23, P1, PT, R8, -0x3, RZ ;  /* 0xfffffffd08177810 */ /* 0x000fe20007f3e0ff */
[----:B------:R-:W-:Y:S01]  /*0410*/  IMAD.MOV.U32 R8, RZ, RZ, 0x1 ;  /* 0x00000001ff087424 */ /* 0x000fe200078e00ff */
[----:B------:R-:W-:Y:S02]  /*0420*/  ISETP.NE.U32.AND P0, PT, R18, RZ, PT ;  /* 0x000000ff1200720c */ /* 0x000fe40003f05070 */
[----:B------:R-:W-:-:S02]  /*0430*/  IADD3.X R22, PT, PT, R9, -0x1, R13, P1, !PT ;  /* 0xffffffff09167810 */ /* 0x000fc40000ffe40d */
[----:B------:R-:W-:Y:S01]  /*0440*/  ISETP.NE.AND.EX P0, PT, RZ, RZ, PT, P0 ;  /* 0x000000ffff00720c */ /* 0x000fe20003f05300 */
[----:B------:R-:W2:Y:S01]  /*0450*/  LDC R5, c[0x0][0x38c] ;  /* 0x0000e300ff057b82 */ /* 0x000ea20000000800 */
[----:B------:R-:W-:Y:S01]  /*0460*/  MOV R13, R14 ;  /* 0x0000000e000d7202 */ /* 0x000fe20000000f00 */
[----:B------:R-:W-:Y:S01]  /*0470*/  IMAD.MOV.U32 R14, RZ, RZ, 0x1 ;  /* 0x00000001ff0e7424 */ /* 0x000fe200078e00ff */
[----:B------:R-:W-:-:S05]  /*0480*/  MOV R9, 0x0 ;  /* 0x0000000000097802 */ /* 0x000fca0000000f00 */
[----:B------:R-:W3:Y:S04]  /*0490*/  LDC R7, c[0x0][0x38c] ;  /* 0x0000e300ff077b82 */ /* 0x000ee80000000800 */
[----:B------:R-:W-:Y:S05]  /*04a0*/  @!P0 BRA `(.L_x_3) ;  /* 0x0000000800288947 */ /* 0x000fea0003800000 */
[----:B------:R-:W-:-:S07]  /*04b0*/  IMAD.MOV.U32 R16, RZ, RZ, RZ ;  /* 0x000000ffff107224 */ /* 0x000fce00078e00ff */
.L_x_13:
[----:B------:R-:W-:Y:S01]  /*04c0*/  MOV R24, UR12 ;  /* 0x0000000c00187c02 */ /* 0x000fe20008000f00 */
[----:B------:R-:W-:Y:S01]  /*04d0*/  BSSY.RECONVERGENT B2, `(.L_x_4) ;  /* 0x000002f000027945 */ /* 0x000fe20003800200 */
[----:B------:R-:W-:Y:S02]  /*04e0*/  IADD3 R18, P0, PT, R18, -0x1, RZ ;  /* 0xffffffff12127810 */ /* 0x000fe40007f1e0ff */
[----:B------:R-:W-:Y:S02]  /*04f0*/  LOP3.LUT R10, R13, R24, RZ, 0xfc, !PT ;  /* 0x000000180d0a7212 */ /* 0x000fe400078efcff */
[----:B------:R-:W-:Y:S02]  /*0500*/  IADD3.X R16, PT, PT, R16, -0x1, RZ, P0, !PT ;  /* 0xffffffff10107810 */ /* 0x000fe400007fe4ff */
[----:B------:R-:W-:Y:S02]  /*0510*/  ISETP.NE.U32.AND P1, PT, R10, RZ, PT ;  /* 0x000000ff0a00720c */ /* 0x000fe40003f25070 */
[----:B------:R-:W-:-:S04]  /*0520*/  ISETP.NE.U32.AND P0, PT, R18, RZ, PT ;  /* 0x000000ff1200720c */ /* 0x000fc80003f05070 */
[----:B------:R-:W-:-:S07]  /*0530*/  ISETP.NE.AND.EX P0, PT, R16, RZ, PT, P0 ;  /* 0x000000ff1000720c */ /* 0x000fce0003f05300 */
[----:B------:R-:W-:Y:S06]  /*0540*/  @P1 BRA `(.L_x_5) ;  /* 0x0000000000601947 */ /* 0x000fec0003800000 */
[----:B------:R-:W-:Y:S02]  /*0550*/  IMAD.U32 R25, RZ, RZ, UR13 ;  /* 0x0000000dff197e24 */ /* 0x000fe4000f8e00ff */
[----:B------:R-:W-:Y:S02]  /*0560*/  IMAD.MOV.U32 R21, RZ, RZ, RZ ;  /* 0x000000ffff157224 */ /* 0x000fe400078e00ff */
[----:B------:R-:W4:Y:S01]  /*0570*/  I2F.U32.RP R17, R25 ;  /* 0x0000001900117306 */ /* 0x000f220000209000 */
[----:B------:R-:W-:-:S07]  /*0580*/  ISETP.NE.U32.AND P3, PT, R25, RZ, PT ;  /* 0x000000ff1900720c */ /* 0x000fce0003f65070 */
[----:B----4-:R-:W4:Y:S02]  /*0590*/  MUFU.RCP R17, R17 ;  /* 0x0000001100117308 */ /* 0x010f240000001000 */
[----:B----4-:R-:W-:-:S06]  /*05a0*/  IADD3 R10, PT, PT, R17, 0xffffffe, RZ ;  /* 0x0ffffffe110a7810 */ /* 0x010fcc0007ffe0ff */
[----:B------:R4:W5:Y:S02]  /*05b0*/  F2I.FTZ.U32.TRUNC.NTZ R11, R10 ;  /* 0x0000000a000b7305 */ /* 0x000964000021f000 */
[----:B----4-:R-:W-:Y:S02]  /*05c0*/  HFMA2 R10, -RZ, RZ, 0, 0 ;  /* 0x00000000ff0a7431 */ /* 0x010fe400000001ff */
[----:B-----5:R-:W-:-:S04]  /*05d0*/  IMAD R19, R11, R25, RZ ;  /* 0x000000190b137224 */ /* 0x020fc800078e02ff */
[----:B------:R-:W-:-:S04]  /*05e0*/  IMAD.MOV R19, RZ, RZ, -R19 ;  /* 0x000000ffff137224 */ /* 0x000fc800078e0a13 */
[----:B------:R-:W-:Y:S01]  /*05f0*/  IMAD.HI.U32 R11, R11, R19, R10 ;  /* 0x000000130b0b7227 */ /* 0x000fe200078e000a */
[----:B------:R-:W-:-:S05]  /*0600*/  MOV R19, RZ ;  /* 0x000000ff00137202 */ /* 0x000fca0000000f00 */
[----:B------:R-:W-:-:S04]  /*0610*/  IMAD.HI.U32 R20, R11, R12, RZ ;  /* 0x0000000c0b147227 */ /* 0x000fc800078e00ff */
[----:B------:R-:W-:-:S04]  /*0620*/  IMAD.MOV R26, RZ, RZ, -R20 ;  /* 0x000000ffff1a7224 */ /* 0x000fc800078e0a14 */
[----:B------:R-:W-:-:S05]  /*0630*/  IMAD R26, R25, R26, R12 ;  /* 0x0000001a191a7224 */ /* 0x000fca00078e020c */
[----:B------:R-:W-:-:S13]  /*0640*/  ISETP.GE.U32.AND P1, PT, R26, R25, PT ;  /* 0x000000191a00720c */ /* 0x000fda0003f26070 */
[----:B------:R-:W-:Y:S01]  /*0650*/  @P1 IADD3 R26, PT, PT, R26, -R25, RZ ;  /* 0x800000191a1a1210 */ /* 0x000fe20007ffe0ff */
[----:B------:R-:W-:-:S03]  /*0660*/  @P1 VIADD R20, R20, 0x1 ;  /* 0x0000000114141836 */ /* 0x000fc60000000000 */
[----:B------:R-:W-:-:S13]  /*0670*/  ISETP.GE.U32.AND P2, PT, R26, R25, PT ;  /* 0x000000191a00720c */ /* 0x000fda0003f46070 */
[----:B------:R-:W-:Y:S02]  /*0680*/  @P2 IADD3 R20, PT, PT, R20, 0x1, RZ ;  /* 0x0000000114142810 */ /* 0x000fe40007ffe0ff */
[----:B------:R-:W-:-:S05]  /*0690*/  @!P3 LOP3.LUT R20, RZ, R25, RZ, 0x33, !PT ;  /* 0x00000019ff14b212 */ /* 0x000fca00078e33ff */
[----:B------:R-:W-:-:S04]  /*06a0*/  IMAD.MOV R17, RZ, RZ, -R20 ;  /* 0x000000ffff117224 */ /* 0x000fc800078e0a14 */
[----:B------:R-:W-:Y:S01]  /*06b0*/  IMAD R17, R25, R17, R12 ;  /* 0x0000001119117224 */ /* 0x000fe200078e020c */
[----:B------:R-:W-:Y:S06]  /*06c0*/  BRA `(.L_x_6) ;  /* 0x00000000003c7947 */ /* 0x000fec0003800000 */
.L_x_5:
[----:B------:R-:W-:Y:S01]  /*06d0*/  MOV R26, R12 ;  /* 0x0000000c001a7202 */ /* 0x000fe20000000f00 */
[----:B------:R-:W-:Y:S01]  /*06e0*/  IMAD.MOV.U32 R33, RZ, RZ, R13 ;  /* 0x000000ffff217224 */ /* 0x000fe200078e000d */
[----:B------:R-:W-:-:S07]  /*06f0*/  MOV R24, 0x710 ;  /* 0x0000071000187802 */ /* 0x000fce0000000f00 */
[----:B0123--:R-:W-:Y:S05]  /*0700*/  CALL.REL.NOINC `($__internal_0_$__cuda_sm20_div_u64) ;  /* 0x0000002400fc7944 */ /* 0x00ffea0003c00000 */
[----:B------:R-:W-:Y:S01]  /*0710*/  IADD3 R19, P1, PT, RZ, -R26, RZ ;  /* 0x8000001aff137210 */ /* 0x000fe20007f3e0ff */
[----:B------:R-:W-:Y:S01]  /*0720*/  IMAD.MOV.U32 R20, RZ, RZ, R26 ;  /* 0x000000ffff147224 */ /* 0x000fe200078e001a */
[----:B------:R-:W-:Y:S02]  /*0730*/  MOV R25, UR14 ;  /* 0x0000000e00197c02 */ /* 0x000fe40008000f00 */
[----:B------:R-:W-:Y:S01]  /*0740*/  MOV R24, UR15 ;  /* 0x0000000f00187c02 */ /* 0x000fe20008000f00 */
[----:B------:R-:W-:Y:S01]  /*0750*/  IMAD.X R10, RZ, RZ, ~R27, P1 ;  /* 0x000000ffff0a7224 */ /* 0x000fe200008e0e1b */
[----:B------:R-:W-:-:S03]  /*0760*/  MOV R21, R27 ;  /* 0x0000001b00157202 */ /* 0x000fc60000000f00 */
[-C--:B------:R-:W-:Y:S02]  /*0770*/  IMAD R17, R10, R25.reuse, RZ ;  /* 0x000000190a117224 */ /* 0x080fe400078e02ff */
[----:B------:R-:W-:-:S04]  /*0780*/  IMAD.WIDE.U32 R10, R19, R25, R12 ;  /* 0x00000019130a7225 */ /* 0x000fc800078e000c */
[----:B------:R-:W-:Y:S02]  /*0790*/  IMAD R19, R19, R24, R17 ;  /* 0x0000001813137224 */ /* 0x000fe400078e0211 */
[----:B------:R-:W-:-:S03]  /*07a0*/  IMAD.MOV.U32 R17, RZ, RZ, R10 ;  /* 0x000000ffff117224 */ /* 0x000fc600078e000a */
[----:B------:R-:W-:-:S07]  /*07b0*/  IADD3 R19, PT, PT, R11, R19, RZ ;  /* 0x000000130b137210 */ /* 0x000fce0007ffe0ff */
.L_x_6:
[----:B------:R-:W-:Y:S05]  /*07c0*/  BSYNC.RECONVERGENT B2 ;  /* 0x0000000000027941 */ /* 0x000fea0003800200 */
.L_x_4:
[-C--:B------:R-:W-:Y:S01]  /*07d0*/  IMAD R26, R19, R14.reuse, RZ ;  /* 0x0000000e131a7224 */ /* 0x080fe200078e02ff */
[----:B------:R-:W-:Y:S01]  /*07e0*/  BSSY.RECONVERGENT B2, `(.L_x_7) ;  /* 0x000002b000027945 */ /* 0x000fe20003800200 */
[----:B------:R-:W-:-:S04]  /*07f0*/  IMAD.WIDE.U32 R10, R17, R14, RZ ;  /* 0x0000000e110a7225 */ /* 0x000fc800078e00ff */
[----:B------:R-:W-:-:S04]  /*0800*/  IMAD R33, R15, R17, R26 ;  /* 0x000000110f217224 */ /* 0x000fc800078e021a */
[----:B------:R-:W-:-:S05]  /*0810*/  IMAD.IADD R33, R11, 0x1, R33 ;  /* 0x000000010b217824 */ /* 0x000fca00078e0221 */
[----:B------:R-:W-:-:S04]  /*0820*/  LOP3.LUT R26, R33, R24, RZ, 0xfc, !PT ;  /* 0x00000018211a7212 */ /* 0x000fc800078efcff */
[----:B------:R-:W-:-:S13]  /*0830*/  ISETP.NE.U32.AND P1, PT, R26, RZ, PT ;  /* 0x000000ff1a00720c */ /* 0x000fda0003f25070 */
[----:B------:R-:W-:Y:S05]  /*0840*/  @P1 BRA `(.L_x_8) ;  /* 0x00000000005c1947 */ /* 0x000fea0003800000 */
[----:B------:R-:W4:Y:S01]  /*0850*/  I2F.U32.RP R11, R25 ;  /* 0x00000019000b7306 */ /* 0x000f220000209000 */
[----:B------:R-:W-:-:S07]  /*0860*/  ISETP.NE.U32.AND P3, PT, R25, RZ, PT ;  /* 0x000000ff1900720c */ /* 0x000fce0003f65070 */
[----:B----4-:R-:W4:Y:S02]  /*0870*/  MUFU.RCP R11, R11 ;  /* 0x0000000b000b7308 */ /* 0x010f240000001000 */
[----:B----4-:R-:W-:-:S06]  /*0880*/  IADD3 R27, PT, PT, R11, 0xffffffe, RZ ;  /* 0x0ffffffe0b1b7810 */ /* 0x010fcc0007ffe0ff */
[----:B------:R-:W4:Y:S02]  /*0890*/  F2I.FTZ.U32.TRUNC.NTZ R27, R27 ;  /* 0x0000001b001b7305 */ /* 0x000f24000021f000 */
[----:B----4-:R-:W-:-:S04]  /*08a0*/  IMAD.MOV R26, RZ, RZ, -R27 ;  /* 0x000000ffff1a7224 */ /* 0x010fc800078e0a1b */
[----:B------:R-:W-:Y:S02]  /*08b0*/  IMAD R29, R26, R25, RZ ;  /* 0x000000191a1d7224 */ /* 0x000fe400078e02ff */
[----:B------:R-:W-:-:S05]  /*08c0*/  HFMA2 R26, -RZ, RZ, 0, 0 ;  /* 0x00000000ff1a7431 */ /* 0x000fca00000001ff */
        /* <DEDUP_REMOVED lines=12> */
[----:B------:R-:W-:Y:S02]  /*0990*/  IMAD R10, R25, R11, R10 ;  /* 0x0000000b190a7224 */ /* 0x000fe400078e020a */
[----:B------:R-:W-:Y:S01]  /*09a0*/  IMAD.MOV.U32 R11, RZ, RZ, RZ ;  /* 0x000000ffff0b7224 */ /* 0x000fe200078e00ff */
[----:B------:R-:W-:Y:S06]  /*09b0*/  BRA `(.L_x_9) ;  /* 0x0000000000347947 */ /* 0x000fec0003800000 */
.L_x_8:
[----:B------:R-:W-:Y:S02]  /*09c0*/  MOV R26, R10 ;  /* 0x0000000a001a7202 */ /* 0x000fe40000000f00 */
[----:B------:R-:W-:-:S07]  /*09d0*/  MOV R24, 0x9f0 ;  /* 0x000009f000187802 */ /* 0x000fce0000000f00 */
[----:B0123--:R-:W-:Y:S05]  /*09e0*/  CALL.REL.NOINC `($__internal_0_$__cuda_sm20_div_u64) ;  /* 0x0000002400447944 */ /* 0x00ffea0003c00000 */
[----:B------:R-:W-:Y:S01]  /*09f0*/  IADD3 R11, P1, PT, RZ, -R26, RZ ;  /* 0x8000001aff0b7210 */ /* 0x000fe20007f3e0ff */
[----:B------:R-:W-:Y:S01]  /*0a00*/  IMAD.U32 R25, RZ, RZ, UR14 ;  /* 0x0000000eff197e24 */ /* 0x000fe2000f8e00ff */
[----:B------:R-:W-:Y:S01]  /*0a10*/  MOV R32, R10 ;  /* 0x0000000a00207202 */ /* 0x000fe20000000f00 */
[----:B------:R-:W-:Y:S01]  /*0a20*/  IMAD.U32 R24, RZ, RZ, UR15 ;  /* 0x0000000fff187e24 */ /* 0x000fe2000f8e00ff */
[----:B------:R-:W-:-:S03]  /*0a30*/  IADD3.X R28, PT, PT, RZ, ~R27, RZ, P1, !PT ;  /* 0x8000001bff1c7210 */ /* 0x000fc60000ffe4ff */
[----:B------:R-:W-:-:S04]  /*0a40*/  IMAD.WIDE.U32 R32, R11, R25, R32 ;  /* 0x000000190b207225 */ /* 0x000fc800078e0020 */
[----:B------:R-:W-:Y:S01]  /*0a50*/  IMAD R28, R28, R25, RZ ;  /* 0x000000191c1c7224 */ /* 0x000fe200078e02ff */
[----:B------:R-:W-:-:S03]  /*0a60*/  MOV R10, R32 ;  /* 0x00000020000a7202 */ /* 0x000fc60000000f00 */
[----:B------:R-:W-:-:S04]  /*0a70*/  IMAD R11, R11, R24, R28 ;  /* 0x000000180b0b7224 */ /* 0x000fc800078e021c */
[----:B------:R-:W-:-:S07]  /*0a80*/  IMAD.IADD R11, R11, 0x1, R33 ;  /* 0x000000010b0b7824 */ /* 0x000fce00078e0221 */
.L_x_9:
[----:B------:R-:W-:Y:S05]  /*0a90*/  BSYNC.RECONVERGENT B2 ;  /* 0x0000000000027941 */ /* 0x000fea0003800200 */
.L_x_7:
[-C--:B------:R-:W-:Y:S01]  /*0aa0*/  IMAD R21, R21, R14.reuse, RZ ;  /* 0x0000000e15157224 */ /* 0x080fe200078e02ff */
[----:B------:R-:W-:Y:S01]  /*0ab0*/  BSSY.RECONVERGENT B2, `(.L_x_10) ;  /* 0x0000024000027945 */ /* 0x000fe20003800200 */
[----:B------:R-:W-:-:S04]  /*0ac0*/  IMAD.WIDE.U32 R28, R20, R14, RZ ;  /* 0x0000000e141c7225 */ /* 0x000fc800078e00ff */
[----:B------:R-:W-:Y:S02]  /*0ad0*/  IMAD R21, R15, R20, R21 ;  /* 0x000000140f157224 */ /* 0x000fe400078e0215 */
[----:B------:R-:W-:Y:S02]  /*0ae0*/  IMAD R19, R19, R8, RZ ;  /* 0x0000000813137224 */ /* 0x000fe400078e02ff */
[----:B------:R-:W-:Y:S02]  /*0af0*/  IMAD.IADD R29, R29, 0x1, R21 ;  /* 0x000000011d1d7824 */ /* 0x000fe400078e0215 */
[-C--:B------:R-:W-:Y:S02]  /*0b00*/  IMAD R19, R9, R17.reuse, R19 ;  /* 0x0000001109137224 */ /* 0x080fe400078e0213 */
[----:B------:R-:W-:-:S03]  /*0b10*/  IMAD.WIDE.U32 R28, R8, R17, R28 ;  /* 0x00000011081c7225 */ /* 0x000fc600078e001c */
[----:B------:R-:W-:-:S04]  /*0b20*/  IADD3 R14, P1, PT, R26, R28, RZ ;  /* 0x0000001c1a0e7210 */ /* 0x000fc80007f3e0ff */
[----:B------:R-:W-:-:S04]  /*0b30*/  IADD3.X R19, PT, PT, R27, R29, R19, P1, !PT ;  /* 0x0000001d1b137210 */ /* 0x000fc80000ffe413 */
        /* <DEDUP_REMOVED lines=17> */
[----:B------:R-:W-:-:S04]  /*0c50*/  @P1 IADD3 R8, PT, PT, R8, -R25, RZ ;  /* 0x8000001908081210 */ /* 0x000fc80007ffe0ff */
[----:B------:R-:W-:-:S13]  /*0c60*/  ISETP.GE.U32.AND P1, PT, R8, R25, PT ;  /* 0x000000190800720c */ /* 0x000fda0003f26070 */
[----:B------:R-:W-:Y:S01]  /*0c70*/  @P1 IMAD.IADD R8, R8, 0x1, -R25 ;  /* 0x0000000108081824 */ /* 0x000fe200078e0a19 */
[----:B------:R-:W-:Y:S01]  /*0c80*/  @!P2 LOP3.LUT R8, RZ, R25, RZ, 0x33, !PT ;  /* 0x00000019ff08a212 */ /* 0x000fe200078e33ff */
[----:B------:R-:W-:Y:S06]  /*0c90*/  BRA `(.L_x_12) ;  /* 0x0000000000147947 */ /* 0x000fec0003800000 */
.L_x_11:
[----:B------:R-:W-:Y:S01]  /*0ca0*/  IMAD.MOV.U32 R9, RZ, RZ, R14 ;  /* 0x000000ffff097224 */ /* 0x000fe200078e000e */
[----:B------:R-:W-:-:S07]  /*0cb0*/  MOV R26, 0xcd0 ;  /* 0x00000cd0001a7802 */ /* 0x000fce0000000f00 */
[----:B0123--:R-:W-:Y:S05]  /*0cc0*/  CALL.REL.NOINC `($__internal_1_$__cuda_sm20_rem_u64) ;  /* 0x0000002400987944 */ /* 0x00ffea0003c00000 */
[----:B------:R-:W-:Y:S01]  /*0cd0*/  MOV R8, R20 ;  /* 0x0000001400087202 */ /* 0x000fe20000000f00 */
[----:B------:R-:W-:-:S07]  /*0ce0*/  IMAD.MOV.U32 R9, RZ, RZ, R21 ;  /* 0x000000ffff097224 */ /* 0x000fce00078e0015 */
.L_x_12:
[----:B------:R-:W-:Y:S05]  /*0cf0*/  BSYNC.RECONVERGENT B2 ;  /* 0x0000000000027941 */ /* 0x000fea0003800200 */
.L_x_10:
[----:B------:R-:W-:Y:S01]  /*0d00*/  IADD3 R12, P1, PT, R12, 0x1, RZ ;  /* 0x000000010c0c7810 */ /* 0x000fe20007f3e0ff */
[----:B------:R-:W-:Y:S01]  /*0d10*/  IMAD.MOV.U32 R15, RZ, RZ, R11 ;  /* 0x000000ffff0f7224 */ /* 0x000fe200078e000b */
[----:B------:R-:W-:Y:S02]  /*0d20*/  MOV R14, R10 ;  /* 0x0000000a000e7202 */ /* 0x000fe40000000f00 */
[----:B------:R-:W-:Y:S01]  /*0d30*/  IADD3.X R13, PT, PT, RZ, R13, RZ, P1, !PT ;  /* 0x0000000dff0d7210 */ /* 0x000fe20000ffe4ff */
[----:B------:R-:W-:Y:S08]  /*0d40*/  @P0 BRA `(.L_x_13) ;  /* 0xfffffff400dc0947 */ /* 0x000ff0000383ffff */
.L_x_3:
[----:B------:R-:W-:Y:S05]  /*0d50*/  BSYNC.RECONVERGENT B1 ;  /* 0x0000000000017941 */ /* 0x000fea0003800200 */
.L_x_2:
[----:B------:R-:W-:Y:S01]  /*0d60*/  ISETP.GE.U32.AND P0, PT, R23, 0x3, PT ;  /* 0x000000031700780c */ /* 0x000fe20003f06070 */
[----:B------:R-:W-:Y:S03]  /*0d70*/  BSSY.RECONVERGENT B2, `(.L_x_14) ;  /* 0x000020d000027945 */ /* 0x000fe60003800200 */
[----:B------:R-:W-:-:S13]  /*0d80*/  ISETP.GE.U32.AND.EX P0, PT, R22, RZ, PT, P0 ;  /* 0x000000ff1600720c */ /* 0x000fda0003f06100 */
[----:B------:R-:W-:Y:S05]  /*0d90*/  @!P0 BRA `(.L_x_15) ;  /* 0x0000002000288947 */ /* 0x000fea0003800000 */
[----:B------:R-:W-:Y:S01]  /*0da0*/  BSSY.RECONVERGENT B1, `(.L_x_16) ;  /* 0x0000207000017945 */ /* 0x000fe20003800200 */
.L_x_53:
[----:B------:R-:W-:Y:S01]  /*0db0*/  IMAD.U32 R18, RZ, RZ, UR16 ;  /* 0x00000010ff127e24 */ /* 0x000fe2000f8e00ff */
[----:B------:R-:W-:Y:S04]  /*0dc0*/  BSSY.RECONVERGENT B3, `(.L_x_17) ;  /* 0x000002b000037945 */ /* 0x000fe80003800200 */
[----:B------:R-:W-:-:S04]  /*0dd0*/  LOP3.LUT R10, R13, R18, RZ, 0xfc, !PT ;  /* 0x000000120d0a7212 */ /* 0x000fc800078efcff */
[----:B------:R-:W-:-:S13]  /*0de0*/  ISETP.NE.U32.AND P0, PT, R10, RZ, PT ;  /* 0x000000ff0a00720c */ /* 0x000fda0003f05070 */
[----:B------:R-:W-:Y:S05]  /*0df0*/  @P0 BRA `(.L_x_18) ;  /* 0x0000000000600947 */ /* 0x000fea0003800000 */
[----:B------:R-:W-:Y:S01]  /*0e00*/  MOV R25, UR17 ;  /* 0x0000001100197c02 */ /* 0x000fe20008000f00 */
[----:B------:R-:W-:-:S03]  /*0e10*/  HFMA2 R21, -RZ, RZ, 0, 0 ;  /* 0x00000000ff157431 */ /* 0x000fc600000001ff */
[----:B------:R-:W4:Y:S01]  /*0e20*/  I2F.U32.RP R16, R25 ;  /* 0x0000001900107306 */ /* 0x000f220000209000 */
[----:B------:R-:W-:-:S07]  /*0e30*/  ISETP.NE.U32.AND P2, PT, R25, RZ, PT ;  /* 0x000000ff1900720c */ /* 0x000fce0003f45070 */
[----:B----4-:R-:W4:Y:S02]  /*0e40*/  MUFU.RCP R16, R16 ;  /* 0x0000001000107308 */ /* 0x010f240000001000 */
[----:B----4-:R-:W-:-:S06]  /*0e50*/  VIADD R11, R16, 0xffffffe ;  /* 0x0ffffffe100b7836 */ /* 0x010fcc0000000000 */
[----:B------:R-:W4:Y:S02]  /*0e60*/  F2I.FTZ.U32.TRUNC.NTZ R11, R11 ;  /* 0x0000000b000b7305 */ /* 0x000f24000021f000 */
[----:B----4-:R-:W-:-:S05]  /*0e70*/  IMAD R10, R11, R25, RZ ;  /* 0x000000190b0a7224 */ /* 0x010fca00078e02ff */
[----:B------:R-:W-:Y:S01]  /*0e80*/  IADD3 R17, PT, PT, -R10, RZ, RZ ;  /* 0x000000ff0a117210 */ /* 0x000fe20007ffe1ff */
[----:B------:R-:W-:-:S04]  /*0e90*/  IMAD.MOV.U32 R10, RZ, RZ, RZ ;  /* 0x000000ffff0a7224 */ /* 0x000fc800078e00ff */
[----:B------:R-:W-:-:S06]  /*0ea0*/  IMAD.HI.U32 R17, R11, R17, R10 ;  /* 0x000000110b117227 */ /* 0x000fcc00078e000a */
[----:B------:R-:W-:-:S04]  /*0eb0*/  IMAD.HI.U32 R20, R17, R12, RZ ;  /* 0x0000000c11147227 */ /* 0x000fc800078e00ff */
[----:B------:R-:W-:Y:S01]  /*0ec0*/  IMAD.MOV.U32 R17, RZ, RZ, RZ ;  /* 0x000000ffff117224 */ /* 0x000fe200078e00ff */
[----:B------:R-:W-:-:S05]  /*0ed0*/  IADD3 R10, PT, PT, -R20, RZ, RZ ;  /* 0x000000ff140a7210 */ /* 0x000fca0007ffe1ff */
[----:B------:R-:W-:-:S05]  /*0ee0*/  IMAD R10, R25, R10, R12 ;  /* 0x0000000a190a7224 */ /* 0x000fca00078e020c */
[----:B------:R-:W-:-:S13]  /*0ef0*/  ISETP.GE.U32.AND P0, PT, R10, R25, PT ;  /* 0x000000190a00720c */ /* 0x000fda0003f06070 */
[----:B------:R-:W-:Y:S01]  /*0f00*/  @P0 IMAD.IADD R10, R10, 0x1, -R25 ;  /* 0x000000010a0a0824 */ /* 0x000fe200078e0a19 */
[----:B------:R-:W-:-:S04]  /*0f10*/  @P0 IADD3 R20, PT, PT, R20, 0x1, RZ ;  /* 0x0000000114140810 */ /* 0x000fc80007ffe0ff */
[----:B------:R-:W-:-:S13]  /*0f20*/  ISETP.GE.U32.AND P1, PT, R10, R25, PT ;  /* 0x000000190a00720c */ /* 0x000fda0003f26070 */
[----:B------:R-:W-:Y:S01]  /*0f30*/  @P1 VIADD R20, R20, 0x1 ;  /* 0x0000000114141836 */ /* 0x000fe20000000000 */
[----:B------:R-:W-:-:S04]  /*0f40*/  @!P2 LOP3.LUT R20, RZ, R25, RZ, 0x33, !PT ;  /* 0x00000019ff14a212 */ /* 0x000fc800078e33ff */
[----:B------:R-:W-:-:S05]  /*0f50*/  IADD3 R19, PT, PT, -R20, RZ, RZ ;  /* 0x000000ff14137210 */ /* 0x000fca0007ffe1ff */
[----:B------:R-:W-:Y:S01]  /*0f60*/  IMAD R19, R25, R19, R12 ;  /* 0x0000001319137224 */ /* 0x000fe200078e020c */
[----:B------:R-:W-:Y:S06]  /*0f70*/  BRA `(.L_x_19) ;  /* 0x00000000003c7947 */ /* 0x000fec0003800000 */
.L_x_18:
[----:B------:R-:W-:Y:S01]  /*0f80*/  IMAD.MOV.U32 R26, RZ, RZ, R12 ;  /* 0x000000ffff1a7224 */ /* 0x000fe200078e000c */
[----:B------:R-:W-:Y:S02]  /*0f90*/  MOV R33, R13 ;  /* 0x0000000d00217202 */ /* 0x000fe40000000f00 */
[----:B------:R-:W-:-:S07]  /*0fa0*/  MOV R24, 0xfc0 ;  /* 0x00000fc000187802 */ /* 0x000fce0000000f00 */
[----:B0123--:R-:W-:Y:S05]  /*0fb0*/  CALL.REL.NOINC `($__internal_0_$__cuda_sm20_div_u64) ;  /* 0x0000001c00d07944 */ /* 0x00ffea0003c00000 */
[-C--:B------:R-:W-:Y:S01]  /*0fc0*/  IADD3 R17, P0, PT, RZ, -R26.reuse, RZ ;  /* 0x8000001aff117210 */ /* 0x080fe20007f1e0ff */
[----:B------:R-:W-:Y:S01]  /*0fd0*/  IMAD.U32 R25, RZ, RZ, UR18 ;  /* 0x00000012ff197e24 */ /* 0x000fe2000f8e00ff */
[----:B------:R-:W-:Y:S01]  /*0fe0*/  MOV R20, R26 ;  /* 0x0000001a00147202 */ /* 0x000fe20000000f00 */
[----:B------:R-:W-:Y:S01]  /*0ff0*/  IMAD.U32 R18, RZ, RZ, UR19 ;  /* 0x00000013ff127e24 */ /* 0x000fe2000f8e00ff */
[----:B------:R-:W-:Y:S01]  /*1000*/  IADD3.X R10, PT, PT, RZ, ~R27, RZ, P0, !PT ;  /* 0x8000001bff0a7210 */ /* 0x000fe200007fe4ff */
[----:B------:R-:W-:-:S04]  /*1010*/  IMAD.MOV.U32 R21, RZ, RZ, R27 ;  /* 0x000000ffff157224 */ /* 0x000fc800078e001b */
[-C--:B------:R-:W-:Y:S02]  /*1020*/  IMAD R16, R10, R25.reuse, RZ ;  /* 0x000000190a107224 */ /* 0x080fe400078e02ff */
[----:B------:R-:W-:-:S04]  /*1030*/  IMAD.WIDE.U32 R10, R17, R25, R12 ;  /* 0x00000019110a7225 */ /* 0x000fc800078e000c */
[----:B------:R-:W-:Y:S01]  /*1040*/  IMAD R17, R17, R18, R16 ;  /* 0x0000001211117224 */ /* 0x000fe200078e0210 */
[----:B------:R-:W-:-:S03]  /*1050*/  MOV R19, R10 ;  /* 0x0000000a00137202 */ /* 0x000fc60000000f00 */
[----:B------:R-:W-:-:S07]  /*1060*/  IMAD.IADD R17, R17, 0x1, R11 ;  /* 0x0000000111117824 */ /* 0x000fce00078e020b */
.L_x_19:
[----:B------:R-:W-:Y:S05]  /*1070*/  BSYNC.RECONVERGENT B3 ;  /* 0x0000000000037941 */ /* 0x000fea0003800200 */
.L_x_17:
[-C--:B------:R-:W-:Y:S01]  /*1080*/  IMAD R16, R17, R14.reuse, RZ ;  /* 0x0000000e11107224 */ /* 0x080fe200078e02ff */
[----:B------:R-:W-:Y:S01]  /*1090*/  BSSY.RECONVERGENT B3, `(.L_x_20) ;  /* 0x000002b000037945 */ /* 0x000fe20003800200 */
[----:B------:R-:W-:-:S04]  /*10a0*/  IMAD.WIDE.U32 R10, R19, R14, RZ ;  /* 0x0000000e130a7225 */ /* 0x000fc800078e00ff */
[----:B------:R-:W-:-:S05]  /*10b0*/  IMAD R33, R15, R19, R16 ;  /* 0x000000130f217224 */ /* 0x000fca00078e0210 */
[----:B------:R-:W-:-:S04]  /*10c0*/  IADD3 R33, PT, PT, R11, R33, RZ ;  /* 0x000000210b217210 */ /* 0x000fc80007ffe0ff */
[----:B------:R-:W-:-:S04]  /*10d0*/  LOP3.LUT R16, R33, R18, RZ, 0xfc, !PT ;  /* 0x0000001221107212 */ /* 0x000fc800078efcff */
[----:B------:R-:W-:-:S13]  /*10e0*/  ISETP.NE.U32.AND P0, PT, R16, RZ, PT ;  /* 0x000000ff1000720c */ /* 0x000fda0003f05070 */
[----:B------:R-:W-:Y:S05]  /*10f0*/  @P0 BRA `(.L_x_21) ;  /* 0x00000000005c0947 */ /* 0x000fea0003800000 */
[----:B------:R-:W4:Y:S01]  /*1100*/  I2F.U32.RP R11, R25 ;  /* 0x00000019000b7306 */ /* 0x000f220000209000 */
[----:B------:R-:W-:-:S07]  /*1110*/  ISETP.NE.U32.AND P2, PT, R25, RZ, PT ;  /* 0x000000ff1900720c */ /* 0x000fce0003f45070 */
[----:B----4-:R-:W4:Y:S02]  /*1120*/  MUFU.RCP R11, R11 ;  /* 0x0000000b000b7308 */ /* 0x010f240000001000 */
[----:B----4-:R-:W-:Y:S02]  /*1130*/  VIADD R22, R11, 0xffffffe ;  /* 0x0ffffffe0b167836 */ /* 0x010fe40000000000 */
[----:B------:R-:W-:-:S04]  /*1140*/  IMAD.MOV.U32 R11, RZ, RZ, RZ ;  /* 0x000000ffff0b7224 */ /* 0x000fc800078e00ff */
[----:B------:R4:W5:Y:S02]  /*1150*/  F2I.FTZ.U32.TRUNC.NTZ R23, R22 ;  /* 0x0000001600177305 */ /* 0x000964000021f000 */
[----:B----4-:R-:W-:Y:S01]  /*1160*/  IMAD.MOV.U32 R22, RZ, RZ, RZ ;  /* 0x000000ffff167224 */ /* 0x010fe200078e00ff */
[----:B-----5:R-:W-:-:S05]  /*1170*/  IADD3 R16, PT, PT, RZ, -R23, RZ ;  /* 0x80000017ff107210 */ /* 0x020fca0007ffe0ff */
[----:B------:R-:W-:-:S04]  /*1180*/  IMAD R27, R16, R25, RZ ;  /* 0x00000019101b7224 */ /* 0x000fc800078e02ff */
[----:B------:R-:W-:-:S06]  /*1190*/  IMAD.HI.U32 R27, R23, R27, R22 ;  /* 0x0000001b171b7227 */ /* 0x000fcc00078e0016 */
[----:B------:R-:W-:-:S04]  /*11a0*/  IMAD.HI.U32 R26, R27, R10, RZ ;  /* 0x0000000a1b1a7227 */ /* 0x000fc800078e00ff */
[----:B------:R-:W-:Y:S01]  /*11b0*/  HFMA2 R27, -RZ, RZ, 0, 0 ;  /* 0x00000000ff1b7431 */ /* 0x000fe200000001ff */
        /* <DEDUP_REMOVED lines=11> */
.L_x_21:
[----:B------:R-:W-:Y:S01]  /*1270*/  IMAD.MOV.U32 R26, RZ, RZ, R10 ;  /* 0x000000ffff1a7224 */ /* 0x000fe200078e000a */
[----:B------:R-:W-:-:S07]  /*1280*/  MOV R24, 0x12a0 ;  /* 0x000012a000187802 */ /* 0x000fce0000000f00 */
[----:B0123--:R-:W-:Y:S05]  /*1290*/  CALL.REL.NOINC `($__internal_0_$__cuda_sm20_div_u64) ;  /* 0x0000001c00187944 */ /* 0x00ffea0003c00000 */
[----:B------:R-:W-:Y:S01]  /*12a0*/  IADD3 R23, P0, PT, RZ, -R26, RZ ;  /* 0x8000001aff177210 */ /* 0x000fe20007f1e0ff */
[----:B------:R-:W-:Y:S01]  /*12b0*/  IMAD.MOV.U32 R32, RZ, RZ, R10 ;  /* 0x000000ffff207224 */ /* 0x000fe200078e000a */
[----:B------:R-:W-:Y:S02]  /*12c0*/  MOV R25, UR18 ;  /* 0x0000001200197c02 */ /* 0x000fe40008000f00 */
[----:B------:R-:W-:Y:S01]  /*12d0*/  MOV R18, UR19 ;  /* 0x0000001300127c02 */ /* 0x000fe20008000f00 */
[----:B------:R-:W-:Y:S02]  /*12e0*/  IMAD.X R16, RZ, RZ, ~R27, P0 ;  /* 0x000000ffff107224 */ /* 0x000fe400000e0e1b */
[----:B------:R-:W-:-:S04]  /*12f0*/  IMAD.WIDE.U32 R10, R23, R25, R32 ;  /* 0x00000019170a7225 */ /* 0x000fc800078e0020 */
[----:B------:R-:W-:-:S04]  /*1300*/  IMAD R16, R16, R25, RZ ;  /* 0x0000001910107224 */ /* 0x000fc800078e02ff */
[----:B------:R-:W-:Y:S01]  /*1310*/  IMAD R23, R23, R18, R16 ;  /* 0x0000001217177224 */ /* 0x000fe200078e0210 */
[----:B------:R-:W-:-:S03]  /*1320*/  MOV R16, R10 ;  /* 0x0000000a00107202 */ /* 0x000fc60000000f00 */
[----:B------:R-:W-:-:S07]  /*1330*/  IMAD.IADD R11, R23, 0x1, R11 ;  /* 0x00000001170b7824 */ /* 0x000fce00078e020b */
.L_x_22:
[----:B------:R-:W-:Y:S05]  /*1340*/  BSYNC.RECONVERGENT B3 ;  /* 0x0000000000037941 */ /* 0x000fea0003800200 */
.L_x_20:
[-C--:B------:R-:W-:Y:S01]  /*1350*/  IMAD R10, R21, R14.reuse, RZ ;  /* 0x0000000e150a7224 */ /* 0x080fe200078e02ff */
[----:B------:R-:W-:Y:S01]  /*1360*/  BSSY.RECONVERGENT B3, `(.L_x_23) ;  /* 0x0000022000037945 */ /* 0x000fe20003800200 */
[----:B------:R-:W-:-:S04]  /*1370*/  IMAD.WIDE.U32 R22, R20, R14, RZ ;  /* 0x0000000e14167225 */ /* 0x000fc800078e00ff */
[----:B------:R-:W-:Y:S02]  /*1380*/  IMAD R15, R15, R20, R10 ;  /* 0x000000140f0f7224 */ /* 0x000fe400078e020a */
[----:B------:R-:W-:-:S03]  /*1390*/  IMAD R17, R17, R8, RZ ;  /* 0x0000000811117224 */ /* 0x000fc600078e02ff */
[----:B------:R-:W-:Y:S01]  /*13a0*/  IADD3 R23, PT, PT, R23, R15, RZ ;  /* 0x0000000f17177210 */ /* 0x000fe20007ffe0ff */
        /* <DEDUP_REMOVED lines=8> */
[----:B------:R-:W-:Y:S01]  /*1430*/  ISETP.NE.U32.AND P1, PT, R25, RZ, PT ;  /* 0x000000ff1900720c */ /* 0x000fe20003f25070 */
[----:B------:R-:W-:-:S06]  /*1440*/  IMAD.MOV.U32 R21, RZ, RZ, RZ ;  /* 0x000000ffff157224 */ /* 0x000fcc00078e00ff */
[----:B----4-:R-:W4:Y:S02]  /*1450*/  MUFU.RCP R10, R10 ;  /* 0x0000000a000a7308 */ /* 0x010f240000001000 */
[----:B----4-:R-:W-:-:S06]  /*1460*/  VIADD R9, R10, 0xffffffe ;  /* 0x0ffffffe0a097836 */ /* 0x010fcc0000000000 */
[----:B------:R-:W4:Y:S02]  /*1470*/  F2I.FTZ.U32.TRUNC.NTZ R9, R9 ;  /* 0x0000000900097305 */ /* 0x000f24000021f000 */
[----:B----4-:R-:W-:-:S05]  /*1480*/  IADD3 R8, PT, PT, RZ, -R9, RZ ;  /* 0x80000009ff087210 */ /* 0x010fca0007ffe0ff */
[----:B------:R-:W-:Y:S02]  /*1490*/  IMAD R15, R8, R25, RZ ;  /* 0x00000019080f7224 */ /* 0x000fe400078e02ff */
[----:B------:R-:W-:-:S04]  /*14a0*/  IMAD.MOV.U32 R8, RZ, RZ, RZ ;  /* 0x000000ffff087224 */ /* 0x000fc800078e00ff */
[----:B------:R-:W-:-:S06]  /*14b0*/  IMAD.HI.U32 R15, R9, R15, R8 ;  /* 0x0000000f090f7227 */ /* 0x000fcc00078e0008 */
[----:B------:R-:W-:-:S05]  /*14c0*/  IMAD.HI.U32 R8, R15, R20, RZ ;  /* 0x000000140f087227 */ /* 0x000fca00078e00ff */
[----:B------:R-:W-:-:S05]  /*14d0*/  IADD3 R8, PT, PT, -R8, RZ, RZ ;  /* 0x000000ff08087210 */ /* 0x000fca0007ffe1ff */
[----:B------:R-:W-:-:S05]  /*14e0*/  IMAD R20, R25, R8, R20 ;  /* 0x0000000819147224 */ /* 0x000fca00078e0214 */
[----:B------:R-:W-:-:S13]  /*14f0*/  ISETP.GE.U32.AND P0, PT, R20, R25, PT ;  /* 0x000000191400720c */ /* 0x000fda0003f06070 */
[----:B------:R-:W-:-:S05]  /*1500*/  @P0 IMAD.IADD R20, R20, 0x1, -R25 ;  /* 0x0000000114140824 */ /* 0x000fca00078e0a19 */
[----:B------:R-:W-:-:S13]  /*1510*/  ISETP.GE.U32.AND P0, PT, R20, R25, PT ;  /* 0x000000191400720c */ /* 0x000fda0003f06070 */
[-C--:B------:R-:W-:Y:S02]  /*1520*/  @P0 IADD3 R20, PT, PT, R20, -R25.reuse, RZ ;  /* 0x8000001914140210 */ /* 0x080fe40007ffe0ff */
[----:B------:R-:W-:Y:S01]  /*1530*/  @!P1 LOP3.LUT R20, RZ, R25, RZ, 0x33, !PT ;  /* 0x00000019ff149212 */ /* 0x000fe200078e33ff */
[----:B------:R-:W-:Y:S06]  /*1540*/  BRA `(.L_x_25) ;  /* 0x00000000000c7947 */ /* 0x000fec0003800000 */
.L_x_24:
[----:B------:R-:W-:Y:S02]  /*1550*/  MOV R9, R20 ;  /* 0x0000001400097202 */ /* 0x000fe40000000f00 */
[----:B------:R-:W-:-:S07]  /*1560*/  MOV R26, 0x1580 ;  /* 0x00001580001a7802 */ /* 0x000fce0000000f00 */
[----:B0123--:R-:W-:Y:S05]  /*1570*/  CALL.REL.NOINC `($__internal_1_$__cuda_sm20_rem_u64) ;  /* 0x0000001c006c7944 */ /* 0x00ffea0003c00000 */
.L_x_25:
[----:B------:R-:W-:Y:S05]  /*1580*/  BSYNC.RECONVERGENT B3 ;  /* 0x0000000000037941 */ /* 0x000fea0003800200 */
.L_x_23:
[----:B------:R-:W-:Y:S01]  /*1590*/  IADD3 R14, P0, PT, R12, 0x1, RZ ;  /* 0x000000010c0e7810 */ /* 0x000fe20007f1e0ff */
[----:B------:R-:W-:Y:S01]  /*15a0*/  IMAD.U32 R24, RZ, RZ, UR16 ;  /* 0x00000010ff187e24 */ /* 0x000fe2000f8e00ff */
[----:B------:R-:W-:Y:S02]  /*15b0*/  BSSY.RECONVERGENT B3, `(.L_x_26) ;  /* 0x000002b000037945 */ /* 0x000fe40003800200 */
[----:B------:R-:W-:-:S04]  /*15c0*/  IADD3.X R15, PT, PT, RZ, R13, RZ, P0, !PT ;  /* 0x0000000dff0f7210 */ /* 0x000fc800007fe4ff */
[----:B------:R-:W-:-:S04]  /*15d0*/  LOP3.LUT R8, R15, R24, RZ, 0xfc, !PT ;  /* 0x000000180f087212 */ /* 0x000fc800078efcff */
[----:B------:R-:W-:-:S13]  /*15e0*/  ISETP.NE.U32.AND P0, PT, R8, RZ, PT ;  /* 0x000000ff0800720c */ /* 0x000fda0003f05070 */
[----:B------:R-:W-:Y:S05]  /*15f0*/  @P0 BRA `(.L_x_27) ;  /* 0x0000000000600947 */ /* 0x000fea0003800000 */
[----:B------:R-:W-:Y:S02]  /*1600*/  IMAD.U32 R25, RZ, RZ, UR17 ;  /* 0x00000011ff197e24 */ /* 0x000fe4000f8e00ff */
[----:B------:R-:W-:Y:S02]  /*1610*/  IMAD.MOV.U32 R19, RZ, RZ, RZ ;  /* 0x000000ffff137224 */ /* 0x000fe400078e00ff */
[----:B------:R-:W4:Y:S01]  /*1620*/  I2F.U32.RP R10, R25 ;  /* 0x00000019000a7306 */ /* 0x000f220000209000 */
[----:B------:R-:W-:-:S07]  /*1630*/  ISETP.NE.U32.AND P2, PT, R25, RZ, PT ;  /* 0x000000ff1900720c */ /* 0x000fce0003f45070 */
[----:B----4-:R-:W4:Y:S02]  /*1640*/  MUFU.RCP R10, R10 ;  /* 0x0000000a000a7308 */ /* 0x010f240000001000 */
[----:B----4-:R-:W-:-:S06]  /*1650*/  IADD3 R9, PT, PT, R10, 0xffffffe, RZ ;  /* 0x0ffffffe0a097810 */ /* 0x010fcc0007ffe0ff */
[----:B------:R-:W4:Y:S02]  /*1660*/  F2I.FTZ.U32.TRUNC.NTZ R9, R9 ;  /* 0x0000000900097305 */ /* 0x000f24000021f000 */
[----:B----4-:R-:W-:-:S04]  /*1670*/  IMAD R8, R9, R25, RZ ;  /* 0x0000001909087224 */ /* 0x010fc800078e02ff */
[----:B------:R-:W-:Y:S02]  /*1680*/  IMAD.MOV R15, RZ, RZ, -R8 ;  /* 0x000000ffff0f7224 */ /* 0x000fe400078e0a08 */
        /* <DEDUP_REMOVED lines=15> */
.L_x_27:
[----:B------:R-:W-:Y:S01]  /*1780*/  MOV R26, R14 ;  /* 0x0000000e001a7202 */ /* 0x000fe20000000f00 */
[----:B------:R-:W-:Y:S01]  /*1790*/  IMAD.MOV.U32 R33, RZ, RZ, R15 ;  /* 0x000000ffff217224 */ /* 0x000fe200078e000f */
[----:B------:R-:W-:-:S07]  /*17a0*/  MOV R24, 0x17c0 ;  /* 0x000017c000187802 */ /* 0x000fce0000000f00 */
[----:B0123--:R-:W-:Y:S05]  /*17b0*/  CALL.REL.NOINC `($__internal_0_$__cuda_sm20_div_u64) ;  /* 0x0000001400d07944 */ /* 0x00ffea0003c00000 */
[-C--:B------:R-:W-:Y:S01]  /*17c0*/  IADD3 R9, P0, PT, RZ, -R26.reuse, RZ ;  /* 0x8000001aff097210 */ /* 0x080fe20007f1e0ff */
[--C-:B------:R-:W-:Y:S01]  /*17d0*/  IMAD.MOV.U32 R19, RZ, RZ, R27.reuse ;  /* 0x000000ffff137224 */ /* 0x100fe200078e001b */
[----:B------:R-:W-:Y:S02]  /*17e0*/  MOV R25, UR18 ;  /* 0x0000001200197c02 */ /* 0x000fe40008000f00 */
[----:B------:R-:W-:Y:S01]  /*17f0*/  MOV R24, UR19 ;  /* 0x0000001300187c02 */ /* 0x000fe20008000f00 */
[----:B------:R-:W-:Y:S01]  /*1800*/  IMAD.X R8, RZ, RZ, ~R27, P0 ;  /* 0x000000ffff087224 */ /* 0x000fe200000e0e1b */
[----:B------:R-:W-:Y:S01]  /*1810*/  MOV R18, R26 ;  /* 0x0000001a00127202 */ /* 0x000fe20000000f00 */
[----:B------:R-:W-:-:S04]  /*1820*/  IMAD.WIDE.U32 R14, R9, R25, R14 ;  /* 0x00000019090e7225 */ /* 0x000fc800078e000e */
[----:B------:R-:W-:-:S04]  /*1830*/  IMAD R8, R8, R25, RZ ;  /* 0x0000001908087224 */ /* 0x000fc800078e02ff */
[----:B------:R-:W-:-:S04]  /*1840*/  IMAD R9, R9, R24, R8 ;  /* 0x0000001809097224 */ /* 0x000fc800078e0208 */
[----:B------:R-:W-:-:S07]  /*1850*/  IMAD.IADD R9, R9, 0x1, R15 ;  /* 0x0000000109097824 */ /* 0x000fce00078e020f */
.L_x_28:
[----:B------:R-:W-:Y:S05]  /*1860*/  BSYNC.RECONVERGENT B3 ;  /* 0x0000000000037941 */ /* 0x000fea0003800200 */
.L_x_26:
        /* <DEDUP_REMOVED lines=9> */
[----:B------:R-:W-:Y:S01]  /*1900*/  IMAD.MOV.U32 R26, RZ, RZ, RZ ;  /* 0x000000ffff1a7224 */ /* 0x000fe200078e00ff */
[----:B------:R-:W-:-:S06]  /*1910*/  ISETP.NE.U32.AND P2, PT, R25, RZ, PT ;  /* 0x000000ff1900720c */ /* 0x000fcc0003f45070 */
[----:B----4-:R-:W4:Y:S02]  /*1920*/  MUFU.RCP R10, R10 ;  /* 0x0000000a000a7308 */ /* 0x010f240000001000 */
[----:B----4-:R-:W-:-:S06]  /*1930*/  VIADD R27, R10, 0xffffffe ;  /* 0x0ffffffe0a1b7836 */ /* 0x010fcc0000000000 */
[----:B------:R-:W4:Y:S02]  /*1940*/  F2I.FTZ.U32.TRUNC.NTZ R27, R27 ;  /* 0x0000001b001b7305 */ /* 0x000f24000021f000 */
[----:B----4-:R-:W-:-:S05]  /*1950*/  IADD3 R8, PT, PT, RZ, -R27, RZ ;  /* 0x8000001bff087210 */ /* 0x010fca0007ffe0ff */
[----:B------:R-:W-:-:S04]  /*1960*/  IMAD R15, R8, R25, RZ ;  /* 0x00000019080f7224 */ /* 0x000fc800078e02ff */
[----:B------:R-:W-:-:S04]  /*1970*/  IMAD.HI.U32 R15, R27, R15, R26 ;  /* 0x0000000f1b0f7227 */ /* 0x000fc800078e001a */
[----:B------:R-:W-:Y:S02]  /*1980*/  HFMA2 R27, -RZ, RZ, 0, 0 ;  /* 0x00000000ff1b7431 */ /* 0x000fe400000001ff */
[----:B------:R-:W-:-:S05]  /*1990*/  IMAD.HI.U32 R26, R15, R22, RZ ;  /* 0x000000160f1a7227 */ /* 0x000fca00078e00ff */
[----:B------:R-:W-:-:S05]  /*19a0*/  IADD3 R8, PT, PT, -R26, RZ, RZ ;  /* 0x000000ff1a087210 */ /* 0x000fca0007ffe1ff */
[----:B------:R-:W-:-:S05]  /*19b0*/  IMAD R8, R25, R8, R22 ;  /* 0x0000000819087224 */ /* 0x000fca00078e0216 */
[----:B------:R-:W-:-:S13]  /*19c0*/  ISETP.GE.U32.AND P0, PT, R8, R25, PT ;  /* 0x000000190800720c */ /* 0x000fda0003f06070 */
[----:B------:R-:W-:Y:S01]  /*19d0*/  @P0 IMAD.IADD R8, R8, 0x1, -R25 ;  /* 0x0000000108080824 */ /* 0x000fe200078e0a19 */
[----:B------:R-:W-:-:S04]  /*19e0*/  @P0 IADD3 R26, PT, PT, R26, 0x1, RZ ;  /* 0x000000011a1a0810 */ /* 0x000fc80007ffe0ff */
[----:B------:R-:W-:Y:S01]  /*19f0*/  ISETP.GE.U32.AND P1, PT, R8, R25, PT ;  /* 0x000000190800720c */ /* 0x000fe20003f26070 */
[----:B------:R-:W-:-:S12]  /*1a00*/  IMAD.MOV.U32 R8, RZ, RZ, RZ ;  /* 0x000000ffff087224 */ /* 0x000fd800078e00ff */
[----:B------:R-:W-:Y:S01]  /*1a10*/  @P1 VIADD R26, R26, 0x1 ;  /* 0x000000011a1a1836 */ /* 0x000fe20000000000 */
[----:B------:R-:W-:-:S04]  /*1a20*/  @!P2 LOP3.LUT R26, RZ, R25, RZ, 0x33, !PT ;  /* 0x00000019ff1aa212 */ /* 0x000fc800078e33ff */
[----:B------:R-:W-:-:S05]  /*1a30*/  IADD3 R10, PT, PT, -R26, RZ, RZ ;  /* 0x000000ff1a0a7210 */ /* 0x000fca0007ffe1ff */
[----:B------:R-:W-:Y:S01]  /*1a40*/  IMAD R10, R25, R10, R22 ;  /* 0x0000000a190a7224 */ /* 0x000fe200078e0216 */
[----:B------:R-:W-:Y:S06]  /*1a50*/  BRA `(.L_x_31) ;  /* 0x0000000000347947 */ /* 0x000fec0003800000 */
.L_x_30:
        /* <DEDUP_REMOVED lines=9> */
[----:B------:R-:W-:Y:S01]  /*1af0*/  IMAD R8, R8, R25, RZ ;  /* 0x0000001908087224 */ /* 0x000fe200078e02ff */
[----:B------:R-:W-:-:S03]  /*1b00*/  MOV R10, R22 ;  /* 0x00000016000a7202 */ /* 0x000fc60000000f00 */
[----:B------:R-:W-:-:S04]  /*1b10*/  IMAD R15, R15, R24, R8 ;  /* 0x000000180f0f7224 */ /* 0x000fc800078e0208 */
[----:B------:R-:W-:-:S07]  /*1b20*/  IMAD.IADD R8, R15, 0x1, R23 ;  /* 0x000000010f087824 */ /* 0x000fce00078e0217 */
.L_x_31:
[----:B------:R-:W-:Y:S05]  /*1b30*/  BSYNC.RECONVERGENT B3 ;  /* 0x0000000000037941 */ /* 0x000fea0003800200 */
.L_x_29:
        /* <DEDUP_REMOVED lines=18> */
[----:B------:R4:W5:Y:S02]  /*1c60*/  F2I.FTZ.U32.TRUNC.NTZ R15, R14 ;  /* 0x0000000e000f7305 */ /* 0x000964000021f000 */
[----:B----4-:R-:W-:Y:S01]  /*1c70*/  IMAD.MOV.U32 R14, RZ, RZ, RZ ;  /* 0x000000ffff0e7224 */ /* 0x010fe200078e00ff */
[----:B-----5:R-:W-:-:S05]  /*1c80*/  IADD3 R18, PT, PT, RZ, -R15, RZ ;  /* 0x8000000fff127210 */ /* 0x020fca0007ffe0ff */
[----:B------:R-:W-:-:S04]  /*1c90*/  IMAD R9, R18, R25, RZ ;  /* 0x0000001912097224 */ /* 0x000fc800078e02ff */
        /* <DEDUP_REMOVED lines=10> */
.L_x_33:
[----:B------:R-:W-:Y:S02]  /*1d40*/  MOV R9, R11 ;  /* 0x0000000b00097202 */ /* 0x000fe40000000f00 */
[----:B------:R-:W-:-:S07]  /*1d50*/  MOV R26, 0x1d70 ;  /* 0x00001d70001a7802 */ /* 0x000fce0000000f00 */
[----:B0123--:R-:W-:Y:S05]  /*1d60*/  CALL.REL.NOINC `($__internal_1_$__cuda_sm20_rem_u64) ;  /* 0x0000001400707944 */ /* 0x00ffea0003c00000 */
.L_x_34:
[----:B------:R-:W-:Y:S05]  /*1d70*/  BSYNC.RECONVERGENT B3 ;  /* 0x0000000000037941 */ /* 0x000fea0003800200 */
.L_x_32:
        /* <DEDUP_REMOVED lines=8> */
[----:B------:R-:W-:Y:S02]  /*1e00*/  HFMA2 R16, -RZ, RZ, 0, 0 ;  /* 0x00000000ff107431 */ /* 0x000fe400000001ff */
[----:B------:R-:W-:Y:S01]  /*1e10*/  IMAD.MOV.U32 R19, RZ, RZ, RZ ;  /* 0x000000ffff137224 */ /* 0x000fe200078e00ff */
[----:B------:R-:W4:Y:S01]  /*1e20*/  I2F.U32.RP R9, R25 ;  /* 0x0000001900097306 */ /* 0x000f220000209000 */
[----:B------:R-:W-:-:S07]  /*1e30*/  ISETP.NE.U32.AND P2, PT, R25, RZ, PT ;  /* 0x000000ff1900720c */ /* 0x000fce0003f45070 */
[----:B----4-:R-:W4:Y:S02]  /*1e40*/  MUFU.RCP R9, R9 ;  /* 0x0000000900097308 */ /* 0x010f240000001000 */
[----:B----4-:R-:W-:Y:S02]  /*1e50*/  IADD3 R17, PT, PT, R9, 0xffffffe, RZ ;  /* 0x0ffffffe09117810 */ /* 0x010fe40007ffe0ff */
[----:B------:R-:W-:-:S04]  /*1e60*/  MOV R9, RZ ;  /* 0x000000ff00097202 */ /* 0x000fc80000000f00 */
[----:B------:R-:W4:Y:S02]  /*1e70*/  F2I.FTZ.U32.TRUNC.NTZ R17, R17 ;  /* 0x0000001100117305 */ /* 0x000f24000021f000 */
[----:B----4-:R-:W-:-:S04]  /*1e80*/  IMAD R11, R17, R25, RZ ;  /* 0x00000019110b7224 */ /* 0x010fc800078e02ff */
[----:B------:R-:W-:-:S04]  /*1e90*/  IMAD.MOV R11, RZ, RZ, -R11 ;  /* 0x000000ffff0b7224 */ /* 0x000fc800078e0a0b */
[----:B------:R-:W-:-:S06]  /*1ea0*/  IMAD.HI.U32 R11, R17, R11, R16 ;  /* 0x0000000b110b7227 */ /* 0x000fcc00078e0010 */
        /* <DEDUP_REMOVED lines=12> */
.L_x_36:
        /* <DEDUP_REMOVED lines=15> */
.L_x_37:
[----:B------:R-:W-:Y:S05]  /*2060*/  BSYNC.RECONVERGENT B3 ;  /* 0x0000000000037941 */ /* 0x000fea0003800200 */
.L_x_35:
        /* <DEDUP_REMOVED lines=9> */
[----:B------:R-:W-:Y:S01]  /*2100*/  ISETP.NE.U32.AND P2, PT, R25, RZ, PT ;  /* 0x000000ff1900720c */ /* 0x000fe20003f45070 */
[----:B------:R-:W-:-:S06]  /*2110*/  IMAD.MOV.U32 R27, RZ, RZ, RZ ;  /* 0x000000ffff1b7224 */ /* 0x000fcc00078e00ff */
[----:B----4-:R-:W4:Y:S02]  /*2120*/  MUFU.RCP R11, R11 ;  /* 0x0000000b000b7308 */ /* 0x010f240000001000 */
[----:B----4-:R-:W-:-:S06]  /*2130*/  IADD3 R22, PT, PT, R11, 0xffffffe, RZ ;  /* 0x0ffffffe0b167810 */ /* 0x010fcc0007ffe0ff */
[----:B------:R4:W5:Y:S02]  /*2140*/  F2I.FTZ.U32.TRUNC.NTZ R23, R22 ;  /* 0x0000001600177305 */ /* 0x000964000021f000 */
[----:B----4-:R-:W-:Y:S02]  /*2150*/  HFMA2 R22, -RZ, RZ, 0, 0 ;  /* 0x00000000ff167431 */ /* 0x010fe400000001ff */
[----:B-----5:R-:W-:-:S04]  /*2160*/  IMAD.MOV R14, RZ, RZ, -R23 ;  /* 0x000000ffff0e7224 */ /* 0x020fc800078e0a17 */
[----:B------:R-:W-:-:S04]  /*2170*/  IMAD R17, R14, R25, RZ ;  /* 0x000000190e117224 */ /* 0x000fc800078e02ff */
[----:B------:R-:W-:-:S06]  /*2180*/  IMAD.HI.U32 R17, R23, R17, R22 ;  /* 0x0000001117117227 */ /* 0x000fcc00078e0016 */
[----:B------:R-:W-:Y:S01]  /*2190*/  IMAD.HI.U32 R26, R17, R16, RZ ;  /* 0x00000010111a7227 */ /* 0x000fe200078e00ff */
[----:B------:R-:W-:-:S03]  /*21a0*/  MOV R17, RZ ;  /* 0x000000ff00117202 */ /* 0x000fc60000000f00 */
        /* <DEDUP_REMOVED lines=11> */
.L_x_39:
        /* <DEDUP_REMOVED lines=9> */
[----:B------:R-:W-:-:S04]  /*22f0*/  IMAD R14, R14, R25, RZ ;  /* 0x000000190e0e7224 */ /* 0x000fc800078e02ff */
[----:B------:R-:W-:Y:S02]  /*2300*/  IMAD R23, R11, R24, R14 ;  /* 0x000000180b177224 */ /* 0x000fe400078e020e */
[----:B------:R-:W-:-:S03]  /*2310*/  IMAD.MOV.U32 R11, RZ, RZ, R16 ;  /* 0x000000ffff0b7224 */ /* 0x000fc600078e0010 */
[----:B------:R-:W-:-:S07]  /*2320*/  IADD3 R17, PT, PT, R23, R17, RZ ;  /* 0x0000001117117210 */ /* 0x000fce0007ffe0ff */
.L_x_40:
[----:B------:R-:W-:Y:S05]  /*2330*/  BSYNC.RECONVERGENT B3 ;  /* 0x0000000000037941 */ /* 0x000fea0003800200 */
.L_x_38:
        /* <DEDUP_REMOVED lines=14> */
[----:B------:R-:W-:Y:S02]  /*2420*/  ISETP.NE.U32.AND P1, PT, R25, RZ, PT ;  /* 0x000000ff1900720c */ /* 0x000fe40003f25070 */
[----:B------:R-:W-:-:S05]  /*2430*/  MOV R19, RZ ;  /* 0x000000ff00137202 */ /* 0x000fca0000000f00 */
[----:B----4-:R-:W4:Y:S02]  /*2440*/  MUFU.RCP R10, R10 ;  /* 0x0000000a000a7308 */ /* 0x010f240000001000 */
[----:B----4-:R-:W-:-:S06]  /*2450*/  IADD3 R9, PT, PT, R10, 0xffffffe, RZ ;  /* 0x0ffffffe0a097810 */ /* 0x010fcc0007ffe0ff */
[----:B------:R-:W4:Y:S02]  /*2460*/  F2I.FTZ.U32.TRUNC.NTZ R9, R9 ;  /* 0x0000000900097305 */ /* 0x000f24000021f000 */
[----:B----4-:R-:W-:-:S04]  /*2470*/  IMAD.MOV R8, RZ, RZ, -R9 ;  /* 0x000000ffff087224 */ /* 0x010fc800078e0a09 */
[----:B------:R-:W-:Y:S02]  /*2480*/  IMAD R15, R8, R25, RZ ;  /* 0x00000019080f7224 */ /* 0x000fe400078e02ff */
[----:B------:R-:W-:-:S05]  /*2490*/  HFMA2 R8, -RZ, RZ, 0, 0 ;  /* 0x00000000ff087431 */ /* 0x000fca00000001ff */
[----:B------:R-:W-:-:S06]  /*24a0*/  IMAD.HI.U32 R15, R9, R15, R8 ;  /* 0x0000000f090f7227 */ /* 0x000fcc00078e0008 */
        /* <DEDUP_REMOVED lines=9> */
.L_x_42:
[----:B------:R-:W-:Y:S01]  /*2540*/  IMAD.MOV.U32 R9, RZ, RZ, R18 ;  /* 0x000000ffff097224 */ /* 0x000fe200078e0012 */
[----:B------:R-:W-:-:S07]  /*2550*/  MOV R26, 0x2570 ;  /* 0x00002570001a7802 */ /* 0x000fce0000000f00 */
[----:B0123--:R-:W-:Y:S05]  /*2560*/  CALL.REL.NOINC `($__internal_1_$__cuda_sm20_rem_u64) ;  /* 0x0000000c00707944 */ /* 0x00ffea0003c00000 */
[----:B------:R-:W-:Y:S01]  /*2570*/  MOV R18, R20 ;  /* 0x0000001400127202 */ /* 0x000fe20000000f00 */
[----:B------:R-:W-:-:S07]  /*2580*/  IMAD.MOV.U32 R19, RZ, RZ, R21 ;  /* 0x000000ffff137224 */ /* 0x000fce00078e0015 */
.L_x_43:
[----:B------:R-:W-:Y:S05]  /*2590*/  BSYNC.RECONVERGENT B3 ;  /* 0x0000000000037941 */ /* 0x000fea0003800200 */
.L_x_41:
[----:B------:R-:W-:Y:S01]  /*25a0*/  IADD3 R8, P0, PT, R12, 0x3, RZ ;  /* 0x000000030c087810 */ /* 0x000fe20007f1e0ff */
[----:B------:R-:W-:Y:S01]  /*25b0*/  BSSY.RECONVERGENT B3, `(.L_x_44) ;  /* 0x000002e000037945 */ /* 0x000fe20003800200 */
[----:B------:R-:W-:-:S03]  /*25c0*/  MOV R22, UR16 ;  /* 0x0000001000167c02 */ /* 0x000fc60008000f00 */
[----:B------:R-:W-:-:S05]  /*25d0*/  IMAD.X R9, RZ, RZ, R13, P0 ;  /* 0x000000ffff097224 */ /* 0x000fca00000e060d */
[----:B------:R-:W-:-:S04]  /*25e0*/  LOP3.LUT R10, R9, R22, RZ, 0xfc, !PT ;  /* 0x00000016090a7212 */ /* 0x000fc800078efcff */
[----:B------:R-:W-:-:S13]  /*25f0*/  ISETP.NE.U32.AND P0, PT, R10, RZ, PT ;  /* 0x000000ff0a00720c */ /* 0x000fda0003f05070 */
[----:B------:R-:W-:Y:S05]  /*2600*/  @P0 BRA `(.L_x_45) ;  /* 0x0000000000640947 */ /* 0x000fea0003800000 */
[----:B------:R-:W-:Y:S01]  /*2610*/  MOV R23, UR17 ;  /* 0x0000001100177c02 */ /* 0x000fe20008000f00 */
[----:B------:R-:W-:-:S03]  /*2620*/  IMAD.MOV.U32 R14, RZ, RZ, RZ ;  /* 0x000000ffff0e7224 */ /* 0x000fc600078e00ff */
[----:B------:R-:W4:Y:S01]  /*2630*/  I2F.U32.RP R9, R23 ;  /* 0x0000001700097306 */ /* 0x000f220000209000 */
[----:B------:R-:W-:-:S07]  /*2640*/  ISETP.NE.U32.AND P2, PT, R23, RZ, PT ;  /* 0x000000ff1700720c */ /* 0x000fce0003f45070 */
[----:B----4-:R-:W4:Y:S02]  /*2650*/  MUFU.RCP R9, R9 ;  /* 0x0000000900097308 */ /* 0x010f240000001000 */
[----:B----4-:R-:W-:Y:S02]  /*2660*/  VIADD R15, R9, 0xffffffe ;  /* 0x0ffffffe090f7836 */ /* 0x010fe40000000000 */
[----:B------:R-:W-:-:S04]  /*2670*/  IMAD.MOV.U32 R9, RZ, RZ, RZ ;  /* 0x000000ffff097224 */ /* 0x000fc800078e00ff */
[----:B------:R-:W4:Y:S02]  /*2680*/  F2I.FTZ.U32.TRUNC.NTZ R15, R15 ;  /* 0x0000000f000f7305 */ /* 0x000f24000021f000 */
[----:B----4-:R-:W-:-:S05]  /*2690*/  IMAD R10, R15, R23, RZ ;  /* 0x000000170f0a7224 */ /* 0x010fca00078e02ff */
[----:B------:R-:W-:-:S05]  /*26a0*/  IADD3 R21, PT, PT, -R10, RZ, RZ ;  /* 0x000000ff0a157210 */ /* 0x000fca0007ffe1ff */
[----:B------:R-:W-:-:S06]  /*26b0*/  IMAD.HI.U32 R21, R15, R21, R14 ;  /* 0x000000150f157227 */ /* 0x000fcc00078e000e */
        /* <DEDUP_REMOVED lines=12> */
[----:B------:R-:W-:Y:S01]  /*2780*/  MOV R8, R14 ;  /* 0x0000000e00087202 */ /* 0x000fe20000000f00 */
[----:B------:R-:W-:Y:S06]  /*2790*/  BRA `(.L_x_46) ;  /* 0x00000000003c7947 */ /* 0x000fec0003800000 */
.L_x_45:
[----:B------:R-:W-:Y:S01]  /*27a0*/  MOV R26, R8 ;  /* 0x00000008001a7202 */ /* 0x000fe20000000f00 */
[----:B------:R-:W-:Y:S01]  /*27b0*/  IMAD.MOV.U32 R33, RZ, RZ, R9 ;  /* 0x000000ffff217224 */ /* 0x000fe200078e0009 */
[----:B------:R-:W-:-:S07]  /*27c0*/  MOV R24, 0x27e0 ;  /* 0x000027e000187802 */ /* 0x000fce0000000f00 */
[----:B0123--:R-:W-:Y:S05]  /*27d0*/  CALL.REL.NOINC `($__internal_0_$__cuda_sm20_div_u64) ;  /* 0x0000000400c87944 */ /* 0x00ffea0003c00000 */
[----:B------:R-:W-:Y:S02]  /*27e0*/  IADD3 R15, P0, PT, RZ, -R26, RZ ;  /* 0x8000001aff0f7210 */ /* 0x000fe40007f1e0ff */
[----:B------:R-:W-:Y:S02]  /*27f0*/  MOV R23, UR18 ;  /* 0x0000001200177c02 */ /* 0x000fe40008000f00 */
[----:B------:R-:W-:Y:S01]  /*2800*/  MOV R22, UR19 ;  /* 0x0000001300167c02 */ /* 0x000fe20008000f00 */
[----:B------:R-:W-:Y:S02]  /*2810*/  IMAD.X R10, RZ, RZ, ~R27, P0 ;  /* 0x000000ffff0a7224 */ /* 0x000fe400000e0e1b */
[----:B------:R-:W-:-:S04]  /*2820*/  IMAD.WIDE.U32 R8, R15, R23, R8 ;  /* 0x000000170f087225 */ /* 0x000fc800078e0008 */
[----:B------:R-:W-:Y:S02]  /*2830*/  IMAD R10, R10, R23, RZ ;  /* 0x000000170a0a7224 */ /* 0x000fe400078e02ff */
[----:B------:R-:W-:Y:S02]  /*2840*/  IMAD.MOV.U32 R16, RZ, RZ, R8 ;  /* 0x000000ffff107224 */ /* 0x000fe400078e0008 */
[----:B------:R-:W-:Y:S02]  /*2850*/  IMAD R15, R15, R22, R10 ;  /* 0x000000160f0f7224 */ /* 0x000fe400078e020a */
[----:B------:R-:W-:-:S03]  /*2860*/  IMAD.MOV.U32 R8, RZ, RZ, R26 ;  /* 0x000000ffff087224 */ /* 0x000fc600078e001a */
[----:B------:R-:W-:Y:S02]  /*2870*/  IADD3 R10, PT, PT, R15, R9, RZ ;  /* 0x000000090f0a7210 */ /* 0x000fe40007ffe0ff */
[----:B------:R-:W-:-:S07]  /*2880*/  MOV R9, R27 ;  /* 0x0000001b00097202 */ /* 0x000fce0000000f00 */
.L_x_46:
[----:B------:R-:W-:Y:S05]  /*2890*/  BSYNC.RECONVERGENT B3 ;  /* 0x0000000000037941 */ /* 0x000fea0003800200 */
.L_x_44:
        /* <DEDUP_REMOVED lines=12> */
[----:B----4-:R-:W-:Y:S02]  /*2960*/  IADD3 R21, PT, PT, R15, 0xffffffe, RZ ;  /* 0x0ffffffe0f157810 */ /* 0x010fe40007ffe0ff */
[----:B------:R-:W-:-:S04]  /*2970*/  MOV R15, RZ ;  /* 0x000000ff000f7202 */ /* 0x000fc80000000f00 */
        /* <DEDUP_REMOVED lines=17> */
.L_x_48:
        /* <DEDUP_REMOVED lines=10> */
[----:B------:R-:W-:-:S04]  /*2b30*/  IMAD R21, R21, R22, R20 ;  /* 0x0000001615157224 */ /* 0x000fc800078e0214 */
[----:B------:R-:W-:-:S07]  /*2b40*/  IMAD.IADD R15, R21, 0x1, R15 ;  /* 0x00000001150f7824 */ /* 0x000fce00078e020f */
.L_x_49:
[----:B------:R-:W-:Y:S05]  /*2b50*/  BSYNC.RECONVERGENT B3 ;  /* 0x0000000000037941 */ /* 0x000fea0003800200 */
.L_x_47:
[-C--:B------:R-:W-:Y:S01]  /*2b60*/  IMAD R9, R9, R11.reuse, RZ ;  /* 0x0000000b09097224 */ /* 0x080fe200078e02ff */
[----:B------:R-:W-:Y:S01]  /*2b70*/  BSSY.RECONVERGENT B3, `(.L_x_50) ;  /* 0x0000024000037945 */ /* 0x000fe20003800200 */
[----:B------:R-:W-:-:S04]  /*2b80*/  IMAD.WIDE.U32 R20, R8, R11, RZ ;  /* 0x0000000b08147225 */ /* 0x000fc800078e00ff */
[----:B------:R-:W-:-:S05]  /*2b90*/  IMAD R9, R17, R8, R9 ;  /* 0x0000000811097224 */ /* 0x000fca00078e0209 */
[----:B------:R-:W-:Y:S01]  /*2ba0*/  IADD3 R21, PT, PT, R21, R9, RZ ;  /* 0x0000000915157210 */ /* 0x000fe20007ffe0ff */
[----:B------:R-:W-:Y:S02]  /*2bb0*/  IMAD R9, R10, R18, RZ ;  /* 0x000000120a097224 */ /* 0x000fe400078e02ff */
[----:B------:R-:W-:-:S04]  /*2bc0*/  IMAD.WIDE.U32 R20, R18, R16, R20 ;  /* 0x0000001012147225 */ /* 0x000fc800078e0014 */
[----:B------:R-:W-:Y:S01]  /*2bd0*/  IMAD R9, R19, R16, R9 ;  /* 0x0000001013097224 */ /* 0x000fe200078e0209 */
        /* <DEDUP_REMOVED lines=8> */
[----:B----4-:R-:W-:-:S06]  /*2c60*/  VIADD R9, R11, 0xffffffe ;  /* 0x0ffffffe0b097836 */ /* 0x010fcc0000000000 */
[----:B------:R-:W4:Y:S02]  /*2c70*/  F2I.FTZ.U32.TRUNC.NTZ R9, R9 ;  /* 0x0000000900097305 */ /* 0x000f24000021f000 */
[----:B----4-:R-:W-:-:S05]  /*2c80*/  IADD3 R8, PT, PT, RZ, -R9, RZ ;  /* 0x80000009ff087210 */ /* 0x010fca0007ffe0ff */
[----:B------:R-:W-:Y:S02]  /*2c90*/  IMAD R17, R8, R23, RZ ;  /* 0x0000001708117224 */ /* 0x000fe400078e02ff */
[----:B------:R-:W-:-:S04]  /*2ca0*/  IMAD.MOV.U32 R8, RZ, RZ, RZ ;  /* 0x000000ffff087224 */ /* 0x000fc800078e00ff */
[----:B------:R-:W-:-:S04]  /*2cb0*/  IMAD.HI.U32 R17, R9, R17, R8 ;  /* 0x0000001109117227 */ /* 0x000fc800078e0008 */
[----:B------:R-:W-:Y:S02]  /*2cc0*/  IMAD.MOV.U32 R9, RZ, RZ, RZ ;  /* 0x000000ffff097224 */ /* 0x000fe400078e00ff */
        /* <DEDUP_REMOVED lines=9> */
.L_x_51:
[----:B------:R-:W-:Y:S02]  /*2d60*/  MOV R9, R10 ;  /* 0x0000000a00097202 */ /* 0x000fe40000000f00 */
[----:B------:R-:W-:-:S07]  /*2d70*/  MOV R26, 0x2d90 ;  /* 0x00002d90001a7802 */ /* 0x000fce0000000f00 */
[----:B0123--:R-:W-:Y:S05]  /*2d80*/  CALL.REL.NOINC `($__internal_1_$__cuda_sm20_rem_u64) ;  /* 0x0000000400687944 */ /* 0x00ffea0003c00000 */
[----:B------:R-:W-:Y:S01]  /*2d90*/  IMAD.MOV.U32 R8, RZ, RZ, R20 ;  /* 0x000000ffff087224 */ /* 0x000fe200078e0014 */
[----:B------:R-:W-:-:S07]  /*2da0*/  MOV R9, R21 ;  /* 0x0000001500097202 */ /* 0x000fce0000000f00 */
.L_x_52:
[----:B------:R-:W-:Y:S05]  /*2db0*/  BSYNC.RECONVERGENT B3 ;  /* 0x0000000000037941 */ /* 0x000fea0003800200 */
.L_x_50:
[----:B------:R-:W-:-:S05]  /*2dc0*/  IADD3 R12, P0, PT, R12, 0x4, RZ ;  /* 0x000000040c0c7810 */ /* 0x000fca0007f1e0ff */
[----:B------:R-:W-:Y:S01]  /*2dd0*/  IMAD.X R13, RZ, RZ, R13, P0 ;  /* 0x000000ffff0d7224 */ /* 0x000fe200000e060d */
[----:B------:R-:W-:-:S04]  /*2de0*/  ISETP.GT.U32.AND P0, PT, R12, R2, PT ;  /* 0x000000020c00720c */ /* 0x000fc80003f04070 */
[----:B------:R-:W-:-:S13]  /*2df0*/  ISETP.GT.U32.AND.EX P0, PT, R13, R3, PT, P0 ;  /* 0x000000030d00720c */ /* 0x000fda0003f04100 */
[----:B------:R-:W-:Y:S05]  /*2e00*/  @!P0 BRA `(.L_x_53) ;  /* 0xffffffdc00e88947 */ /* 0x000fea000383ffff */
[----:B------:R-:W-:Y:S05]  /*2e10*/  BSYNC.RECONVERGENT B1 ;  /* 0x0000000000017941 */ /* 0x000fea0003800200 */
.L_x_16:
[----:B------:R-:W-:Y:S01]  /*2e20*/  MOV R10, R14 ;  /* 0x0000000e000a7202 */ /* 0x000fe20000000f00 */
[----:B------:R-:W-:-:S07]  /*2e30*/  IMAD.MOV.U32 R11, RZ, RZ, R15 ;  /* 0x000000ffff0b7224 */ /* 0x000fce00078e000f */
.L_x_15:
[----:B------:R-:W-:Y:S05]  /*2e40*/  BSYNC.RECONVERGENT B2 ;  /* 0x0000000000027941 */ /* 0x000fea0003800200 */
.L_x_14:
[----:B------:R-:W4:Y:S01]  /*2e50*/  S2UR UR5, SR_CgaCtaId ;  /* 0x00000000000579c3 */ /* 0x000f220000008800 */
[----:B------:R-:W-:Y:S02]  /*2e60*/  UMOV UR4, 0x400 ;  /* 0x0000040000047882 */ /* 0x000fe40000000000 */
[----:B----4-:R-:W-:-:S09]  /*2e70*/  ULEA UR4, UR5, UR4, 0x18 ;  /* 0x0000000405047291 */ /* 0x010fd2000f8ec0ff */
[----:B------:R4:W-:Y:S03]  /*2e80*/  STS.128 [UR4], R8 ;  /* 0x00000008ff007988 */ /* 0x0009e60008000c04 */
.L_x_1:
[----:B------:R-:W-:Y:S05]  /*2e90*/  BSYNC.RECONVERGENT B0 ;  /* 0x0000000000007941 */ /* 0x000fea0003800200 */
.L_x_0:
[----:B------:R-:W5:Y:S02]  /*2ea0*/  LDCU.64 UR4, c[0x0][0x380] ;  /* 0x00007000ff0477ac */ /* 0x000f640008000a00 */
[----:B-----5:R-:W-:-:S04]  /*2eb0*/  LEA R2, P0, R0, UR4, 0x4 ;  /* 0x0000000400027c11 */ /* 0x020fc8000f8020ff */
[----:B------:R-:W-:-:S05]  /*2ec0*/  LEA.HI.X R3, R0, UR5, RZ, 0x4, P0 ;  /* 0x0000000500037c11 */ /* 0x000fca00080f24ff */
[----:B------:R-:W-:Y:S04]  /*2ed0*/  STG.E.64 desc[UR8][R2.64], R8 ;  /* 0x0000000802007986 */ /* 0x000fe8000c101b08 */
[----:B------:R-:W-:Y:S01]  /*2ee0*/  STG.E.64 desc[UR8][R2.64+0x8], R10 ;  /* 0x0000080a02007986 */ /* 0x000fe2000c101b08 */
[----:B------:R-:W-:Y:S05]  /*2ef0*/  EXIT ;  /* 0x000000000000794d */ /* 0x000fea0003800000 */
        .weak           $__internal_0_$__cuda_sm20_div_u64
        .type           $__internal_0_$__cuda_sm20_div_u64,@function
        .size           $__internal_0_$__cuda_sm20_div_u64,($__internal_1_$__cuda_sm20_rem_u64 - $__internal_0_$__cuda_sm20_div_u64)
$__internal_0_$__cuda_sm20_div_u64:
[----:B------:R-:W0:Y:S08]  /*2f00*/  I2F.U64.RP R25, R4 ;  /* 0x0000000400197312 */ /* 0x000e300000309000 */
[----:B0-----:R-:W0:Y:S02]  /*2f10*/  MUFU.RCP R29, R25 ;  /* 0x00000019001d7308 */ /* 0x001e240000001000 */
[----:B0-----:R-:W-:-:S06]  /*2f20*/  IADD3 R29, PT, PT, R29, 0x1ffffffe, RZ ;  /* 0x1ffffffe1d1d7810 */ /* 0x001fcc0007ffe0ff */
[----:B------:R-:W0:Y:S02]  /*2f30*/  F2I.U64.TRUNC R30, R29 ;  /* 0x0000001d001e7311 */ /* 0x000e24000020d800 */
[----:B0-----:R-:W-:-:S04]  /*2f40*/  IMAD.WIDE.U32 R34, R30, R4, RZ ;  /* 0x000000041e227225 */ /* 0x001fc800078e00ff */
[C---:B------:R-:W-:Y:S01]  /*2f50*/  IMAD R27, R30.reuse, R5, R35 ;  /* 0x000000051e1b7224 */ /* 0x040fe200078e0223 */
[----:B------:R-:W-:Y:S02]  /*2f60*/  IADD3 R28, P1, PT, RZ, -R34, RZ ;  /* 0x80000022ff1c7210 */ /* 0x000fe40007f3e0ff */
[----:B------:R-:W-:Y:S01]  /*2f70*/  MOV R35, R30 ;  /* 0x0000001e00237202 */ /* 0x000fe20000000f00 */
[----:B------:R-:W-:Y:S02]  /*2f80*/  IMAD R27, R31, R4, R27 ;  /* 0x000000041f1b7224 */ /* 0x000fe400078e021b */
[----:B------:R-:W-:-:S04]  /*2f90*/  IMAD.HI.U32 R34, R30, R28, RZ ;  /* 0x0000001c1e227227 */ /* 0x000fc800078e00ff */
[----:B------:R-:W-:-:S04]  /*2fa0*/  IMAD.X R27, RZ, RZ, ~R27, P1 ;  /* 0x000000ffff1b7224 */ /* 0x000fc800008e0e1b */
[----:B------:R-:W-:-:S04]  /*2fb0*/  IMAD.WIDE.U32 R34, P1, R30, R27, R34 ;  /* 0x0000001b1e227225 */ /* 0x000fc80007820022 */
[C---:B------:R-:W-:Y:S02]  /*2fc0*/  IMAD R25, R31.reuse, R27, RZ ;  /* 0x0000001b1f197224 */ /* 0x040fe400078e02ff */
[----:B------:R-:W-:-:S04]  /*2fd0*/  IMAD.HI.U32 R28, P2, R31, R28, R34 ;  /* 0x0000001c1f1c7227 */ /* 0x000fc80007840022 */
[----:B------:R-:W-:Y:S01]  /*2fe0*/  IMAD.HI.U32 R27, R31, R27, RZ ;  /* 0x0000001b1f1b7227 */ /* 0x000fe200078e00ff */
[----:B------:R-:W-:-:S03]  /*2ff0*/  IADD3 R35, P3, PT, R25, R28, RZ ;  /* 0x0000001c19237210 */ /* 0x000fc60007f7e0ff */
[----:B------:R-:W-:Y:S02]  /*3000*/  IMAD.X R25, R27, 0x1, R31, P1 ;  /* 0x000000011b197824 */ /* 0x000fe400008e061f */
[----:B------:R-:W-:-:S03]  /*3010*/  IMAD.WIDE.U32 R28, R35, R4, RZ ;  /* 0x00000004231c7225 */ /* 0x000fc600078e00ff */
[----:B------:R-:W-:Y:S01]  /*3020*/  IADD3.X R25, PT, PT, RZ, RZ, R25, P3, P2 ;  /* 0x000000ffff197210 */ /* 0x000fe20001fe4419 */
[----:B------:R-:W-:Y:S01]  /*3030*/  IMAD R30, R35, R5, R29 ;  /* 0x00000005231e7224 */ /* 0x000fe200078e021d */
[----:B------:R-:W-:Y:S01]  /*3040*/  IADD3 R28, P1, PT, RZ, -R28, RZ ;  /* 0x8000001cff1c7210 */ /* 0x000fe20007f3e0ff */
[----:B------:R-:W-:Y:S02]  /*3050*/  HFMA2 R29, -RZ, RZ, 0, 0 ;  /* 0x00000000ff1d7431 */ /* 0x000fe400000001ff */
[----:B------:R-:W-:Y:S02]  /*3060*/  IMAD R30, R25, R4, R30 ;  /* 0x00000004191e7224 */ /* 0x000fe400078e021e */
[----:B------:R-:W-:-:S03]  /*3070*/  IMAD.HI.U32 R34, R35, R28, RZ ;  /* 0x0000001c23227227 */ /* 0x000fc600078e00ff */
[----:B------:R-:W-:-:S05]  /*3080*/  IADD3.X R30, PT, PT, RZ, ~R30, RZ, P1, !PT ;  /* 0x8000001eff1e7210 */ /* 0x000fca0000ffe4ff */
[----:B------:R-:W-:-:S04]  /*3090*/  IMAD.WIDE.U32 R34, P1, R35, R30, R34 ;  /* 0x0000001e23227225 */ /* 0x000fc80007820022 */
[----:B------:R-:W-:-:S04]  /*30a0*/  IMAD.HI.U32 R27, P2, R25, R28, R34 ;  /* 0x0000001c191b7227 */ /* 0x000fc80007840022 */
[CC--:B------:R-:W-:Y:S02]  /*30b0*/  IMAD R28, R25.reuse, R30.reuse, RZ ;  /* 0x0000001e191c7224 */ /* 0x0c0fe400078e02ff */
[----:B------:R-:W-:-:S03]  /*30c0*/  IMAD.HI.U32 R30, R25, R30, RZ ;  /* 0x0000001e191e7227 */ /* 0x000fc600078e00ff */
[----:B------:R-:W-:Y:S01]  /*30d0*/  IADD3 R27, P3, PT, R28, R27, RZ ;  /* 0x0000001b1c1b7210 */ /* 0x000fe20007f7e0ff */
[----:B------:R-:W-:-:S04]  /*30e0*/  IMAD.X R30, R30, 0x1, R25, P1 ;  /* 0x000000011e1e7824 */ /* 0x000fc800008e0619 */
[----:B------:R-:W-:Y:S01]  /*30f0*/  IMAD.HI.U32 R28, R27, R26, RZ ;  /* 0x0000001a1b1c7227 */ /* 0x000fe200078e00ff */
[----:B------:R-:W-:-:S03]  /*3100*/  IADD3.X R30, PT, PT, RZ, RZ, R30, P3, P2 ;  /* 0x000000ffff1e7210 */ /* 0x000fc60001fe441e */
[----:B------:R-:W-:-:S04]  /*3110*/  IMAD.WIDE.U32 R28, R27, R33, R28 ;  /* 0x000000211b1c7225 */ /* 0x000fc800078e001c */
[C---:B------:R-:W-:Y:S02]  /*3120*/  IMAD R25, R30.reuse, R33, RZ ;  /* 0x000000211e197224 */ /* 0x040fe400078e02ff */
[----:B------:R-:W-:-:S04]  /*3130*/  IMAD.HI.U32 R28, P1, R30, R26, R28 ;  /* 0x0000001a1e1c7227 */ /* 0x000fc8000782001c */
[----:B------:R-:W-:Y:S01]  /*3140*/  IMAD.HI.U32 R27, R30, R33, RZ ;  /* 0x000000211e1b7227 */ /* 0x000fe200078e00ff */
[----:B------:R-:W-:-:S03]  /*3150*/  IADD3 R25, P2, PT, R25, R28, RZ ;  /* 0x0000001c19197210 */ /* 0x000fc60007f5e0ff */
[----:B------:R-:W-:Y:S02]  /*3160*/  IMAD.X R27, RZ, RZ, R27, P1 ;  /* 0x000000ffff1b7224 */ /* 0x000fe400008e061b */
[----:B------:R-:W-:-:S03]  /*3170*/  IMAD.WIDE.U32 R30, R25, R4, RZ ;  /* 0x00000004191e7225 */ /* 0x000fc600078e00ff */
[----:B------:R-:W-:Y:S01]  /*3180*/  IADD3.X R27, PT, PT, RZ, R27, RZ, P2, !PT ;  /* 0x0000001bff1b7210 */ /* 0x000fe200017fe4ff */
[----:B------:R-:W-:Y:S01]  /*3190*/  IMAD R28, R25, R5, R31 ;  /* 0x00000005191c7224 */ /* 0x000fe200078e021f */
[----:B------:R-:W-:-:S03]  /*31a0*/  IADD3 R31, P2, PT, -R30, R26, RZ ;  /* 0x0000001a1e1f7210 */ /* 0x000fc60007f5e1ff */
[-C--:B------:R-:W-:Y:S01]  /*31b0*/  IMAD R26, R27, R4.reuse, R28 ;  /* 0x000000041b1a7224 */ /* 0x080fe200078e021c */
[----:B------:R-:W-:Y:S02]  /*31c0*/  ISETP.GE.U32.AND P1, PT, R31, R4, PT ;  /* 0x000000041f00720c */ /* 0x000fe40003f26070 */
[----:B------:R-:W-:Y:S01]  /*31d0*/  IADD3 R28, P3, PT, R25, 0x1, RZ ;  /* 0x00000001191c7810 */ /* 0x000fe20007f7e0ff */
[----:B------:R-:W-:Y:S01]  /*31e0*/  IMAD.X R26, R33, 0x1, ~R26, P2 ;  /* 0x00000001211a7824 */ /* 0x000fe200010e0e1a */
[----:B------:R-:W-:-:S04]  /*31f0*/  IADD3 R30, P2, PT, -R4, R31, RZ ;  /* 0x0000001f041e7210 */ /* 0x000fc80007f5e1ff */
[----:B------:R-:W-:Y:S02]  /*3200*/  ISETP.GE.U32.AND.EX P1, PT, R26, R5, PT, P1 ;  /* 0x000000051a00720c */ /* 0x000fe40003f26110 */
[-C--:B------:R-:W-:Y:S02]  /*3210*/  IADD3.X R29, PT, PT, ~R5, R26.reuse, RZ, P2, !PT ;  /* 0x0000001a051d7210 */ /* 0x080fe400017fe5ff */
[----:B------:R-:W-:Y:S01]  /*3220*/  SEL R31, R30, R31, P1 ;  /* 0x0000001f1e1f7207 */ /* 0x000fe20000800000 */
[----:B------:R-:W-:Y:S01]  /*3230*/  IMAD.X R30, RZ, RZ, R27, P3 ;  /* 0x000000ffff1e7224 */ /* 0x000fe200018e061b */
[----:B------:R-:W-:Y:S02]  /*3240*/  SEL R28, R28, R25, P1 ;  /* 0x000000191c1c7207 */ /* 0x000fe40000800000 */
[----:B------:R-:W-:Y:S02]  /*3250*/  SEL R26, R29, R26, P1 ;  /* 0x0000001a1d1a7207 */ /* 0x000fe40000800000 */
[----:B------:R-:W-:-:S02]  /*3260*/  SEL R30, R30, R27, P1 ;  /* 0x0000001b1e1e7207 */ /* 0x000fc40000800000 */
[----:B------:R-:W-:Y:S02]  /*3270*/  ISETP.GE.U32.AND P1, PT, R31, R4, PT ;  /* 0x000000041f00720c */ /* 0x000fe40003f26070 */
[----:B------:R-:W-:Y:S02]  /*3280*/  IADD3 R25, P3, PT, R28, 0x1, RZ ;  /* 0x000000011c197810 */ /* 0x000fe40007f7e0ff */
[----:B------:R-:W-:Y:S02]  /*3290*/  ISETP.NE.U32.AND P2, PT, R4, RZ, PT ;  /* 0x000000ff0400720c */ /* 0x000fe40003f45070 */
[----:B------:R-:W-:Y:S02]  /*32a0*/  ISETP.GE.U32.AND.EX P1, PT, R26, R5, PT, P1 ;  /* 0x000000051a00720c */ /* 0x000fe40003f26110 */
[----:B------:R-:W-:Y:S02]  /*32b0*/  ISETP.NE.AND.EX P2, PT, R5, RZ, PT, P2 ;  /* 0x000000ff0500720c */ /* 0x000fe40003f45320 */
[----:B------:R-:W-:-:S02]  /*32c0*/  SEL R25, R25, R28, P1 ;  /* 0x0000001c19197207 */ /* 0x000fc40000800000 */
[-C--:B------:R-:W-:Y:S02]  /*32d0*/  IADD3.X R27, PT, PT, RZ, R30.reuse, RZ, P3, !PT ;  /* 0x0000001eff1b7210 */ /* 0x080fe40001ffe4ff */
[----:B------:R-:W-:Y:S01]  /*32e0*/  SEL R26, R25, 0xffffffff, P2 ;  /* 0xffffffff191a7807 */ /* 0x000fe20001000000 */
[----:B------:R-:W-:Y:S01]  /*32f0*/  IMAD.MOV.U32 R25, RZ, RZ, 0x0 ;  /* 0x00000000ff197424 */ /* 0x000fe200078e00ff */
[----:B------:R-:W-:-:S04]  /*3300*/  SEL R27, R27, R30, P1 ;  /* 0x0000001e1b1b7207 */ /* 0x000fc80000800000 */
[----:B------:R-:W-:Y:S01]  /*3310*/  SEL R27, R27, 0xffffffff, P2 ;  /* 0xffffffff1b1b7807 */ /* 0x000fe20001000000 */
[----:B------:R-:W-:Y:S06]  /*3320*/  RET.REL.NODEC R24 `(_Z13fac_mod_parllP14Representacionyy) ;  /* 0xffffffcc18347950 */ /* 0x000fec0003c3ffff */
        .weak           $__internal_1_$__cuda_sm20_rem_u64
        .type           $__internal_1_$__cuda_sm20_rem_u64,@function
        .size           $__internal_1_$__cuda_sm20_rem_u64,(.L_x_57 - $__internal_1_$__cuda_sm20_rem_u64)
$__internal_1_$__cuda_sm20_rem_u64:
[----:B------:R-:W0:Y:S08]  /*3330*/  I2F.U64.RP R27, R6 ;  /* 0x00000006001b7312 */ /* 0x000e300000309000 */
[----:B0-----:R-:W0:Y:S02]  /*3340*/  MUFU.RCP R27, R27 ;  /* 0x0000001b001b7308 */ /* 0x001e240000001000 */
[----:B0-----:R-:W-:-:S06]  /*3350*/  IADD3 R24, PT, PT, R27, 0x1ffffffe, RZ ;  /* 0x1ffffffe1b187810 */ /* 0x001fcc0007ffe0ff */
[----:B------:R-:W0:Y:S02]  /*3360*/  F2I.U64.TRUNC R24, R24 ;  /* 0x0000001800187311 */ /* 0x000e24000020d800 */
[----:B0-----:R-:W-:-:S04]  /*3370*/  IMAD.WIDE.U32 R20, R24, R6, RZ ;  /* 0x0000000618147225 */ /* 0x001fc800078e00ff */
[----:B------:R-:W-:Y:S01]  /*3380*/  IMAD R21, R24, R7, R21 ;  /* 0x0000000718157224 */ /* 0x000fe200078e0215 */
[----:B------:R-:W-:-:S03]  /*3390*/  IADD3 R29, P1, PT, RZ, -R20, RZ ;  /* 0x80000014ff1d7210 */ /* 0x000fc60007f3e0ff */
[----:B------:R-:W-:Y:S02]  /*33a0*/  IMAD R21, R25, R6, R21 ;  /* 0x0000000619157224 */ /* 0x000fe400078e0215 */
[----:B------:R-:W-:-:S04]  /*33b0*/  IMAD.HI.U32 R20, R24, R29, RZ ;  /* 0x0000001d18147227 */ /* 0x000fc800078e00ff */
[----:B------:R-:W-:Y:S01]  /*33c0*/  IMAD.X R31, RZ, RZ, ~R21, P1 ;  /* 0x000000ffff1f7224 */ /* 0x000fe200008e0e15 */
[----:B------:R-:W-:-:S03]  /*33d0*/  MOV R21, R24 ;  /* 0x0000001800157202 */ /* 0x000fc60000000f00 */
[-C--:B------:R-:W-:Y:S02]  /*33e0*/  IMAD R33, R25, R31.reuse, RZ ;  /* 0x0000001f19217224 */ /* 0x080fe400078e02ff */
[----:B------:R-:W-:-:S04]  /*33f0*/  IMAD.WIDE.U32 R20, P1, R24, R31, R20 ;  /* 0x0000001f18147225 */ /* 0x000fc80007820014 */
[----:B------:R-:W-:-:S04]  /*3400*/  IMAD.HI.U32 R27, R25, R31, RZ ;  /* 0x0000001f191b7227 */ /* 0x000fc800078e00ff */
[----:B------:R-:W-:-:S04]  /*3410*/  IMAD.HI.U32 R20, P2, R25, R29, R20 ;  /* 0x0000001d19147227 */ /* 0x000fc80007840014 */
[----:B------:R-:W-:Y:S01]  /*3420*/  IMAD.X R27, R27, 0x1, R25, P1 ;  /* 0x000000011b1b7824 */ /* 0x000fe200008e0619 */
[----:B------:R-:W-:-:S04]  /*3430*/  IADD3 R21, P3, PT, R33, R20, RZ ;  /* 0x0000001421157210 */ /* 0x000fc80007f7e0ff */
[----:B------:R-:W-:Y:S01]  /*3440*/  IADD3.X R27, PT, PT, RZ, RZ, R27, P3, P2 ;  /* 0x000000ffff1b7210 */ /* 0x000fe20001fe441b */
[----:B------:R-:W-:-:S04]  /*3450*/  IMAD.WIDE.U32 R24, R21, R6, RZ ;  /* 0x0000000615187225 */ /* 0x000fc800078e00ff */
[----:B------:R-:W-:Y:S01]  /*3460*/  IMAD R20, R21, R7, R25 ;  /* 0x0000000715147224 */ /* 0x000fe200078e0219 */
[----:B------:R-:W-:-:S03]  /*3470*/  IADD3 R25, P1, PT, RZ, -R24, RZ ;  /* 0x80000018ff197210 */ /* 0x000fc60007f3e0ff */
[----:B------:R-:W-:Y:S02]  /*3480*/  IMAD R24, R27, R6, R20 ;  /* 0x000000061b187224 */ /* 0x000fe400078e0214 */
[----:B------:R-:W-:-:S03]  /*3490*/  IMAD.HI.U32 R20, R21, R25, RZ ;  /* 0x0000001915147227 */ /* 0x000fc600078e00ff */
[----:B------:R-:W-:-:S05]  /*34a0*/  IADD3.X R24, PT, PT, RZ, ~R24, RZ, P1, !PT ;  /* 0x80000018ff187210 */ /* 0x000fca0000ffe4ff */
[----:B------:R-:W-:-:S04]  /*34b0*/  IMAD.WIDE.U32 R20, P1, R21, R24, R20 ;  /* 0x0000001815147225 */ /* 0x000fc80007820014 */
[C---:B------:R-:W-:Y:S02]  /*34c0*/  IMAD R29, R27.reuse, R24, RZ ;  /* 0x000000181b1d7224 */ /* 0x040fe400078e02ff */
[----:B------:R-:W-:-:S04]  /*34d0*/  IMAD.HI.U32 R20, P2, R27, R25, R20 ;  /* 0x000000191b147227 */ /* 0x000fc80007840014 */
[----:B------:R-:W-:Y:S02]  /*34e0*/  HFMA2 R21, -RZ, RZ, 0, 0 ;  /* 0x00000000ff157431 */ /* 0x000fe400000001ff */
[----:B------:R-:W-:Y:S01]  /*34f0*/  IMAD.HI.U32 R28, R27, R24, RZ ;  /* 0x000000181b1c7227 */ /* 0x000fe200078e00ff */
[----:B------:R-:W-:-:S03]  /*3500*/  IADD3 R24, P3, PT, R29, R20, RZ ;  /* 0x000000141d187210 */ /* 0x000fc60007f7e0ff */
[----:B------:R-:W-:Y:S02]  /*3510*/  IMAD.X R27, R28, 0x1, R27, P1 ;  /* 0x000000011c1b7824 */ /* 0x000fe400008e061b */
[----:B------:R-:W-:-:S03]  /*3520*/  IMAD.HI.U32 R20, R24, R9, RZ ;  /* 0x0000000918147227 */ /* 0x000fc600078e00ff */
[----:B------:R-:W-:Y:S01]  /*3530*/  IADD3.X R28, PT, PT, RZ, RZ, R27, P3, P2 ;  /* 0x000000ffff1c7210 */ /* 0x000fe20001fe441b */
        /* <DEDUP_REMOVED lines=12> */
[----:B------:R-:W-:Y:S01]  /*3600*/  MOV R27, 0x0 ;  /* 0x00000000001b7802 */ /* 0x000fe20000000f00 */
[----:B------:R-:W-:Y:S01]  /*3610*/  IMAD.X R20, R19, 0x1, ~R20, P2 ;  /* 0x0000000113147824 */ /* 0x000fe200010e0e14 */
[----:B------:R-:W-:-:S04]  /*3620*/  IADD3 R9, P2, PT, -R6, R21, RZ ;  /* 0x0000001506097210 */ /* 0x000fc80007f5e1ff */
[----:B------:R-:W-:Y:S02]  /*3630*/  ISETP.GE.U32.AND.EX P1, PT, R20, R7, PT, P1 ;  /* 0x000000071400720c */ /* 0x000fe40003f26110 */
[-C--:B------:R-:W-:Y:S02]  /*3640*/  IADD3.X R24, PT, PT, ~R7, R20.reuse, RZ, P2, !PT ;  /* 0x0000001407187210 */ /* 0x080fe400017fe5ff */
[----:B------:R-:W-:Y:S02]  /*3650*/  SEL R9, R9, R21, P1 ;  /* 0x0000001509097207 */ /* 0x000fe40000800000 */
[----:B------:R-:W-:Y:S02]  /*3660*/  SEL R24, R24, R20, P1 ;  /* 0x0000001418187207 */ /* 0x000fe40000800000 */
[----:B------:R-:W-:Y:S02]  /*3670*/  IADD3 R20, P3, PT, -R6, R9, RZ ;  /* 0x0000000906147210 */ /* 0x000fe40007f7e1ff */
[----:B------:R-:W-:-:S02]  /*3680*/  ISETP.GE.U32.AND P1, PT, R9, R6, PT ;  /* 0x000000060900720c */ /* 0x000fc40003f26070 */
[----:B------:R-:W-:Y:S01]  /*3690*/  ISETP.NE.U32.AND P2, PT, R6, RZ, PT ;  /* 0x000000ff0600720c */ /* 0x000fe20003f45070 */
[C---:B------:R-:W-:Y:S01]  /*36a0*/  IMAD.X R21, R24.reuse, 0x1, ~R7, P3 ;  /* 0x0000000118157824 */ /* 0x040fe200018e0e07 */
[----:B------:R-:W-:Y:S02]  /*36b0*/  ISETP.GE.U32.AND.EX P1, PT, R24, R7, PT, P1 ;  /* 0x000000071800720c */ /* 0x000fe40003f26110 */
[----:B------:R-:W-:Y:S02]  /*36c0*/  ISETP.NE.AND.EX P2, PT, R7, RZ, PT, P2 ;  /* 0x000000ff0700720c */ /* 0x000fe40003f45320 */
[----:B------:R-:W-:Y:S02]  /*36d0*/  SEL R20, R20, R9, P1 ;  /* 0x0000000914147207 */ /* 0x000fe40000800000 */
[----:B------:R-:W-:Y:S02]  /*36e0*/  SEL R21, R21, R24, P1 ;  /* 0x0000001815157207 */ /* 0x000fe40000800000 */
[----:B------:R-:W-:-:S02]  /*36f0*/  SEL R20, R20, 0xffffffff, P2 ;  /* 0xffffffff14147807 */ /* 0x000fc40001000000 */
[----:B------:R-:W-:Y:S01]  /*3700*/  SEL R21, R21, 0xffffffff, P2 ;  /* 0xffffffff15157807 */ /* 0x000fe20001000000 */
[----:B------:R-:W-:Y:S06]  /*3710*/  RET.REL.NODEC R26 `(_Z13fac_mod_parllP14Representacionyy) ;  /* 0xffffffc81a387950 */ /* 0x000fec0003c3ffff */
.L_x_54:
[----:B------:R-:W-:-:S00]  /*3720*/  BRA `(.L_x_54) ;  /* 0xfffffffc00fc7947 */ /* 0x000fc0000383ffff */
[----:B------:R-:W-:-:S00]  /*3730*/  NOP ;  /* 0x0000000000007918 */ /* 0x000fc00000000000 */
        /* <DEDUP_REMOVED lines=12> */
.L_x_57:


//--------------------- .text._Z4ceroP14Representacion --------------------------
	.section	.text._Z4ceroP14Representacion,"ax",@progbits
	.align	128
        .global         _Z4ceroP14Representacion
        .type           _Z4ceroP14Representacion,@function
        .size           _Z4ceroP14Representacion,(.L_x_59 - _Z4ceroP14Representacion)
        .other          _Z4ceroP14Representacion,@"STO_CUDA_ENTRY STV_DEFAULT"
_Z4ceroP14Representacion:
.text._Z4ceroP14Representacion:
[----:B------:R-:W-:Y:S01]  /*0000*/  LDC R1, c[0x0][0x37c] ;  /* 0x0000df00ff017b82 */ /* 0x000fe20000000800 */
[----:B------:R-:W0:Y:S07]  /*0010*/  S2R R7, SR_TID.X ;  /* 0x0000000000077919 */ /* 0x000e2e0000002100 */
[----:B------:R-:W0:Y:S01]  /*0020*/  LDC.64 R2, c[0x0][0x380] ;  /* 0x0000e000ff027b82 */ /* 0x000e220000000a00 */
[----:B------:R-:W1:Y:S01]  /*0030*/  LDCU.64 UR4, c[0x0][0x358] ;  /* 0x00006b00ff0477ac */ /* 0x000e620008000a00 */
[----:B------:R-:W-:Y:S01]  /*0040*/  HFMA2 R4, -RZ, RZ, 0, 5.9604644775390625e-08 ;  /* 0x00000001ff047431 */ /* 0x000fe200000001ff */
[----:B------:R-:W-:Y:S01]  /*0050*/  MOV R5, 0x0 ;  /* 0x0000000000057802 */ /* 0x000fe20000000f00 */
[----:B0-----:R-:W-:-:S05]  /*0060*/  IMAD.WIDE.U32 R2, R7, 0x10, R2 ;  /* 0x0000001007027825 */ /* 0x001fca00078e0002 */
[----:B-1----:R-:W-:Y:S04]  /*0070*/  STG.E.64 desc[UR4][R2.64], R4 ;  /* 0x0000000402007986 */ /* 0x002fe8000c101b04 */
[----:B------:R-:W-:Y:S01]  /*0080*/  STG.E.64 desc[UR4][R2.64+0x8], R4 ;  /* 0x0000080402007986 */ /* 0x000fe2000c101b04 */
[----:B------:R-:W-:Y:S05]  /*0090*/  EXIT ;  /* 0x000000000000794d */ /* 0x000fea0003800000 */
.L_x_55:
        /* <DEDUP_REMOVED lines=14> */
.L_x_59:


//--------------------- .nv.shared._Z13fac_mod_parllP14Representacionyy --------------------------
	.section	.nv.shared._Z13fac_mod_parllP14Representacionyy,"aw",@nobits
	.sectionflags	@""
	.align	8
.nv.shared._Z13fac_mod_parllP14Representacionyy:
	.zero		1040


//--------------------- .nv.shared.reserved.0     --------------------------
	.section	.nv.shared.reserved.0,"aw",@nobits
	.weak		__nv_reservedSMEM_offset_0_alias
	.size		__nv_reservedSMEM_offset_0_alias, 0, 64
	.other		__nv_reservedSMEM_offset_0_alias,@"STO_CUDA_RESERVED_SHARED STV_DEFAULT"
__nv_reservedSMEM_offset_0_alias:
	.zero		0
	.zero		64


//--------------------- .nv.constant0._Z13fac_mod_parllP14Representacionyy --------------------------
	.section	.nv.constant0._Z13fac_mod_parllP14Representacionyy,"a",@progbits
	.sectionflags	@""
	.align	4
.nv.constant0._Z13fac_mod_parllP14Representacionyy:
	.zero		920


//--------------------- .nv.constant0._Z4ceroP14Representacion --------------------------
	.section	.nv.constant0._Z4ceroP14Representacion,"a",@progbits
	.sectionflags	@""
	.align	4
.nv.constant0._Z4ceroP14Representacion:
	.zero		904


//--------------------- SYMBOLS --------------------------

	.type		.nv.reservedSmem.offset0,@object
	.size		.nv.reservedSmem.offset0,0x4
	.type		.nv.reservedSmem.cap,@object
	.size		.nv.reservedSmem.cap,0x4
